	.target	sm_100a

	.elftype	@"ET_EXEC"


//--------------------- .note.nv.tkinfo           --------------------------
	.section	.note.nv.tkinfo,"",@"SHT_NOTE"
	.sectionflags	@"SHF_NOTE_NV_TKINFO"
	.tkinfo
        /*0018*/ 	.word	0x00000002
        /*0030*/ 	.string	""
        /*0030*/ 	.string	"ptxas"
        /*0030*/ 	.string	"Cuda compilation tools, release 13.0, V13.0.88"
        /*0030*/ 	.string	"Build cuda_13.0.r13.0/compiler.36424714_0"
        /*0030*/ 	.string	"-arch sm_100a -m 64 "



//--------------------- .note.nv.cuinfo           --------------------------
	.section	.note.nv.cuinfo,"",@"SHT_NOTE"
	.sectionflags	@"SHF_NOTE_NV_CUINFO"
        /*0018*/ 	.short	0x0002
        /*001a*/ 	.short	0x0064
        /*001c*/ 	.short	0x0082
	.zero		2


//--------------------- .nv.info                  --------------------------
	.section	.nv.info,"",@"SHT_CUDA_INFO"
	.align	4


	//----- nvinfo : EIATTR_REGCOUNT
	.align		4
        /*0000*/ 	.byte	0x04, 0x2f
        /*0002*/ 	.short	(.L_16 - .L_15)
	.align		4
.L_15:
        /*0004*/ 	.word	index@(_ZN7cutlass13device_kernelINS_4gemm6kernel13GemmUniversalIN4cute5tupleIJiiiiEEENS1_10collective13CollectiveMmaINS1_35MainloopSm100TmaUmmaWarpSpecializedILi26ELi2ELi4ENS5_IJNS4_1CILi1EEESB_SB_EEEEENS5_IJNSA_ILi128EEENSA_ILi112EEENSA_ILi32EEEEEEaNS5_IJlSB_lEEEaSI_NS4_8TiledMMAINS4_8MMA_AtomIJNS4_15SM100_MMA_S8_SSIaaiLi128ELi112ELNS4_4UMMA5MajorE0ELSN_0ELNSM_8SaturateE0EEEEEENS4_6LayoutISC_NS5_IJNSA_ILi0EEESS_SS_EEEEENS5_IJNS4_10UnderscoreESV_SV_EEEEENS4_13SM90_TMA_LOADENS4_14ComposedLayoutINS4_7SwizzleILi1ELi4ELi3EEENS4_18smem_ptr_flag_bitsILi8EEENSR_INS5_IJNSA_ILi8EEESG_EEENS5_IJSG_SB_EEEEEEEvNS4_8identityESY_S18_vS19_EENS_8epilogue10collective18CollectiveEpilogueINS1B_23Sm100TmaWarpSpecializedILi1ELi1ELi112ELb0ELb0EEEJSH_NS5_IJNSR_ISE_SB_EENSR_ISF_SB_EEEEEaSI_aSI_NS1B_6fusion15FusionCallbacksIS1F_NS1J_17LinearCombinationIaiaiLNS_15FloatRoundStyleE2EEESH_S1I_JEEENS4_5SM1004TMEM4LOAD26SM100_TMEM_LOAD_32dp32b16xESY_NSZ_INS10_ILi0ELi4ELi3EEES13_NSR_INS5_IJS14_NSA_ILi16EEEEEENS5_IJS1U_SB_EEEEEEENS4_39AutoVectorizingCopyWithAssumedAlignmentILi128EEENS4_14SM90_TMA_STOREES1Y_S20_S20_EEEvvEEEEvNT_6ParamsE)
        /*0008*/ 	.word	0x000000ff


	//----- nvinfo : EIATTR_FRAME_SIZE
	.align		4
.L_16:
        /*000c*/ 	.byte	0x04, 0x11
        /*000e*/ 	.short	(.L_18 - .L_17)
	.align		4
.L_17:
        /*0010*/ 	.word	index@($__internal_2_$__cuda_sm10x_tcgen05_guardrail_trap_unallocated_columns_being_dealloced)
        /*0014*/ 	.word	0x00000000


	//----- nvinfo : EIATTR_FRAME_SIZE
	.align		4
.L_18:
        /*0018*/ 	.byte	0x04, 0x11
        /*001a*/ 	.short	(.L_20 - .L_19)
	.align		4
.L_19:
        /*001c*/ 	.word	index@($__internal_1_$__cuda_sm10x_tcgen05_guardrail_trap_phase_invalid_during_alloc)
        /*0020*/ 	.word	0x00000000


	//----- nvinfo : EIATTR_FRAME_SIZE
	.align		4
.L_20:
        /*0024*/ 	.byte	0x04, 0x11
        /*0026*/ 	.short	(.L_22 - .L_21)
	.align		4
.L_21:
        /*0028*/ 	.word	index@($__internal_0_$__cuda_sm10x_tcgen05_guardrail_trap_col_being_dealloced_not_returned_by_alloc)
        /*002c*/ 	.word	0x00000000


	//----- nvinfo : EIATTR_FRAME_SIZE
	.align		4
.L_22:
        /*0030*/ 	.byte	0x04, 0x11
        /*0032*/ 	.short	(.L_24 - .L_23)
	.align		4
.L_23:
        /*0034*/ 	.word	index@(_ZN7cutlass13device_kernelINS_4gemm6kernel13GemmUniversalIN4cute5tupleIJiiiiEEENS1_10collective13CollectiveMmaINS1_35MainloopSm100TmaUmmaWarpSpecializedILi26ELi2ELi4ENS5_IJNS4_1CILi1EEESB_SB_EEEEENS5_IJNSA_ILi128EEENSA_ILi112EEENSA_ILi32EEEEEEaNS5_IJlSB_lEEEaSI_NS4_8TiledMMAINS4_8MMA_AtomIJNS4_15SM100_MMA_S8_SSIaaiLi128ELi112ELNS4_4UMMA5MajorE0ELSN_0ELNSM_8SaturateE0EEEEEENS4_6LayoutISC_NS5_IJNSA_ILi0EEESS_SS_EEEEENS5_IJNS4_10UnderscoreESV_SV_EEEEENS4_13SM90_TMA_LOADENS4_14ComposedLayoutINS4_7SwizzleILi1ELi4ELi3EEENS4_18smem_ptr_flag_bitsILi8EEENSR_INS5_IJNSA_ILi8EEESG_EEENS5_IJSG_SB_EEEEEEEvNS4_8identityESY_S18_vS19_EENS_8epilogue10collective18CollectiveEpilogueINS1B_23Sm100TmaWarpSpecializedILi1ELi1ELi112ELb0ELb0EEEJSH_NS5_IJNSR_ISE_SB_EENSR_ISF_SB_EEEEEaSI_aSI_NS1B_6fusion15FusionCallbacksIS1F_NS1J_17LinearCombinationIaiaiLNS_15FloatRoundStyleE2EEESH_S1I_JEEENS4_5SM1004TMEM4LOAD26SM100_TMEM_LOAD_32dp32b16xESY_NSZ_INS10_ILi0ELi4ELi3EEES13_NSR_INS5_IJS14_NSA_ILi16EEEEEENS5_IJS1U_SB_EEEEEEENS4_39AutoVectorizingCopyWithAssumedAlignmentILi128EEENS4_14SM90_TMA_STOREES1Y_S20_S20_EEEvvEEEEvNT_6ParamsE)
        /*0038*/ 	.word	0x00000000


	//----- nvinfo : EIATTR_MIN_STACK_SIZE
	.align		4
.L_24:
        /*003c*/ 	.byte	0x04, 0x12
        /*003e*/ 	.short	(.L_26 - .L_25)
	.align		4
.L_25:
        /*0040*/ 	.word	index@(_ZN7cutlass13device_kernelINS_4gemm6kernel13GemmUniversalIN4cute5tupleIJiiiiEEENS1_10collective13CollectiveMmaINS1_35MainloopSm100TmaUmmaWarpSpecializedILi26ELi2ELi4ENS5_IJNS4_1CILi1EEESB_SB_EEEEENS5_IJNSA_ILi128EEENSA_ILi112EEENSA_ILi32EEEEEEaNS5_IJlSB_lEEEaSI_NS4_8TiledMMAINS4_8MMA_AtomIJNS4_15SM100_MMA_S8_SSIaaiLi128ELi112ELNS4_4UMMA5MajorE0ELSN_0ELNSM_8SaturateE0EEEEEENS4_6LayoutISC_NS5_IJNSA_ILi0EEESS_SS_EEEEENS5_IJNS4_10UnderscoreESV_SV_EEEEENS4_13SM90_TMA_LOADENS4_14ComposedLayoutINS4_7SwizzleILi1ELi4ELi3EEENS4_18smem_ptr_flag_bitsILi8EEENSR_INS5_IJNSA_ILi8EEESG_EEENS5_IJSG_SB_EEEEEEEvNS4_8identityESY_S18_vS19_EENS_8epilogue10collective18CollectiveEpilogueINS1B_23Sm100TmaWarpSpecializedILi1ELi1ELi112ELb0ELb0EEEJSH_NS5_IJNSR_ISE_SB_EENSR_ISF_SB_EEEEEaSI_aSI_NS1B_6fusion15FusionCallbacksIS1F_NS1J_17LinearCombinationIaiaiLNS_15FloatRoundStyleE2EEESH_S1I_JEEENS4_5SM1004TMEM4LOAD26SM100_TMEM_LOAD_32dp32b16xESY_NSZ_INS10_ILi0ELi4ELi3EEES13_NSR_INS5_IJS14_NSA_ILi16EEEEEENS5_IJS1U_SB_EEEEEEENS4_39AutoVectorizingCopyWithAssumedAlignmentILi128EEENS4_14SM90_TMA_STOREES1Y_S20_S20_EEEvvEEEEvNT_6ParamsE)
        /*0044*/ 	.word	0x00000000
.L_26:


//--------------------- .nv.compat                --------------------------
	.section	.nv.compat,"",@"SHT_CUDA_COMPAT_INFO"
	.align	4
        /*0000*/ 	.byte	0x02, 0x09, 0x01, 0x00, 0x02, 0x02, 0x03, 0x00, 0x02, 0x05, 0x06, 0x00, 0x03, 0x07, 0x01, 0x01
        /*0010*/ 	.byte	0x02, 0x03, 0x01, 0x00, 0x02, 0x06, 0x01, 0x00, 0x04, 0x0b, 0x08, 0x00, 0x01, 0x00, 0x00, 0x00
        /*0020*/ 	.byte	0x00, 0x00, 0x00, 0x00


//--------------------- .nv.info._ZN7cutlass13device_kernelINS_4gemm6kernel13GemmUniversalIN4cute5tupleIJiiiiEEENS1_10collective13CollectiveMmaINS1_35MainloopSm100TmaUmmaWarpSpecializedILi26ELi2ELi4ENS5_IJNS4_1CILi1EEESB_SB_EEEEENS5_IJNSA_ILi128EEENSA_ILi112EEENSA_ILi32EEEEEEaNS5_IJlSB_lEEEaSI_NS4_8TiledMMAINS4_8MMA_AtomIJNS4_15SM100_MMA_S8_SSIaaiLi128ELi112ELNS4_4UMMA5MajorE0ELSN_0ELNSM_8SaturateE0EEEEEENS4_6LayoutISC_NS5_IJNSA_ILi0EEESS_SS_EEEEENS5_IJNS4_10UnderscoreESV_SV_EEEEENS4_13SM90_TMA_LOADENS4_14ComposedLayoutINS4_7SwizzleILi1ELi4ELi3EEENS4_18smem_ptr_flag_bitsILi8EEENSR_INS5_IJNSA_ILi8EEESG_EEENS5_IJSG_SB_EEEEEEEvNS4_8identityESY_S18_vS19_EENS_8epilogue10collective18CollectiveEpilogueINS1B_23Sm100TmaWarpSpecializedILi1ELi1ELi112ELb0ELb0EEEJSH_NS5_IJNSR_ISE_SB_EENSR_ISF_SB_EEEEEaSI_aSI_NS1B_6fusion15FusionCallbacksIS1F_NS1J_17LinearCombinationIaiaiLNS_15FloatRoundStyleE2EEESH_S1I_JEEENS4_5SM1004TMEM4LOAD26SM100_TMEM_LOAD_32dp32b16xESY_NSZ_INS10_ILi0ELi4ELi3EEES13_NSR_INS5_IJS14_NSA_ILi16EEEEEENS5_IJS1U_SB_EEEEEEENS4_39AutoVectorizingCopyWithAssumedAlignmentILi128EEENS4_14SM90_TMA_STOREES1Y_S20_S20_EEEvvEEEEvNT_6ParamsE --------------------------
	.section	.nv.info._ZN7cutlass13device_kernelINS_4gemm6kernel13GemmUniversalIN4cute5tupleIJiiiiEEENS1_10collective13CollectiveMmaINS1_35MainloopSm100TmaUmmaWarpSpecializedILi26ELi2ELi4ENS5_IJNS4_1CILi1EEESB_SB_EEEEENS5_IJNSA_ILi128EEENSA_ILi112EEENSA_ILi32EEEEEEaNS5_IJlSB_lEEEaSI_NS4_8TiledMMAINS4_8MMA_AtomIJNS4_15SM100_MMA_S8_SSIaaiLi128ELi112ELNS4_4UMMA5MajorE0ELSN_0ELNSM_8SaturateE0EEEEEENS4_6LayoutISC_NS5_IJNSA_ILi0EEESS_SS_EEEEENS5_IJNS4_10UnderscoreESV_SV_EEEEENS4_13SM90_TMA_LOADENS4_14ComposedLayoutINS4_7SwizzleILi1ELi4ELi3EEENS4_18smem_ptr_flag_bitsILi8EEENSR_INS5_IJNSA_ILi8EEESG_EEENS5_IJSG_SB_EEEEEEEvNS4_8identityESY_S18_vS19_EENS_8epilogue10collective18CollectiveEpilogueINS1B_23Sm100TmaWarpSpecializedILi1ELi1ELi112ELb0ELb0EEEJSH_NS5_IJNSR_ISE_SB_EENSR_ISF_SB_EEEEEaSI_aSI_NS1B_6fusion15FusionCallbacksIS1F_NS1J_17LinearCombinationIaiaiLNS_15FloatRoundStyleE2EEESH_S1I_JEEENS4_5SM1004TMEM4LOAD26SM100_TMEM_LOAD_32dp32b16xESY_NSZ_INS10_ILi0ELi4ELi3EEES13_NSR_INS5_IJS14_NSA_ILi16EEEEEENS5_IJS1U_SB_EEEEEEENS4_39AutoVectorizingCopyWithAssumedAlignmentILi128EEENS4_14SM90_TMA_STOREES1Y_S20_S20_EEEvvEEEEvNT_6ParamsE,"",@"SHT_CUDA_INFO"
	.sectionflags	@""
	.align	4


	//----- nvinfo : EIATTR_CUDA_API_VERSION
	.align		4
        /*0000*/ 	.byte	0x04, 0x37
        /*0002*/ 	.short	(.L_28 - .L_27)
.L_27:
        /*0004*/ 	.word	0x00000082


	//----- nvinfo : EIATTR_KPARAM_INFO
	.align		4
.L_28:
        /*0008*/ 	.byte	0x04, 0x17
        /*000a*/ 	.short	(.L_30 - .L_29)
.L_29:
        /*000c*/ 	.word	0x00000000
        /*0010*/ 	.short	0x0000
        /*0012*/ 	.short	0x0000
        /*0014*/ 	.byte	0x00, 0xf0, 0x01, 0x20


	//----- nvinfo : EIATTR_AT_ENTRY_FRAGMENTS
	.align		4
.L_30:
        /*0018*/ 	.byte	0x04, 0x4f
        /*001a*/ 	.short	(.L_32 - .L_31)


	//   ....[0]....
.L_31:
        /*001c*/ 	.word	0x00000006


	//----- nvinfo : EIATTR_RESERVED_SMEM_USED
	.align		4
.L_32:
        /*0020*/ 	.byte	0x01, 0x41
	.zero		2


	//----- nvinfo : EIATTR_SPARSE_MMA_MASK
	.align		4
        /*0024*/ 	.byte	0x03, 0x50
        /*0026*/ 	.short	0x0000


	//----- nvinfo : EIATTR_TCGEN05_1CTA_USED
	.align		4
        /*0028*/ 	.byte	0x01, 0x51
	.zero		2


	//----- nvinfo : EIATTR_MAXREG_COUNT
	.align		4
        /*002c*/ 	.byte	0x03, 0x1b
        /*002e*/ 	.short	0x00ff


	//----- nvinfo : EIATTR_NUM_BARRIERS
	.align		4
        /*0030*/ 	.byte	0x02, 0x4c
        /*0032*/ 	.byte	0x07
	.zero		1


	//----- nvinfo : EIATTR_EXTERNS
	.align		4
        /*0034*/ 	.byte	0x04, 0x0f
        /*0036*/ 	.short	(.L_34 - .L_33)


	//   ....[0]....
	.align		4
.L_33:
        /*0038*/ 	.word	index@(__assertfail)


	//----- nvinfo : EIATTR_MERCURY_ISA_VERSION
	.align		4
.L_34:
        /*003c*/ 	.byte	0x03, 0x5f
        /*003e*/ 	.short	0x0101


	//----- nvinfo : EIATTR_INT_WARP_WIDE_INSTR_OFFSETS
	.align		4
        /*0040*/ 	.byte	0x04, 0x31
        /*0042*/ 	.short	(.L_36 - .L_35)


	//   ....[0]....
.L_35:
        /*0044*/ 	.word	0x00004770


	//   ....[1]....
        /*0048*/ 	.word	0x00004790


	//   ....[2]....
        /*004c*/ 	.word	0x000047c0


	//   ....[3]....
        /*0050*/ 	.word	0x000053c0


	//   ....[4]....
        /*0054*/ 	.word	0x00005460


	//   ....[5]....
        /*0058*/ 	.word	0x000054c0


	//   ....[6]....
        /*005c*/ 	.word	0x00005520


	//   ....[7]....
        /*0060*/ 	.word	0x00005580


	//   ....[8]....
        /*0064*/ 	.word	0x000055c0


	//   ....[9]....
        /*0068*/ 	.word	0x00005660


	//   ....[10]....
        /*006c*/ 	.word	0x00005680


	//----- nvinfo : EIATTR_COOP_GROUP_MASK_REGIDS
	.align		4
.L_36:
        /*0070*/ 	.byte	0x04, 0x29
        /*0072*/ 	.short	(.L_38 - .L_37)


	//   ....[0]....
.L_37:
        /*0074*/ 	.word	0xffffffff


	//   ....[1]....
        /*0078*/ 	.word	0xffffffff


	//   ....[2]....
        /*007c*/ 	.word	0xffffffff


	//   ....[3]....
        /*0080*/ 	.word	0xffffffff


	//   ....[4]....
        /*0084*/ 	.word	0xffffffff


	//   ....[5]....
        /*0088*/ 	.word	0xffffffff


	//   ....[6]....
        /*008c*/ 	.word	0xffffffff


	//   ....[7]....
        /*0090*/ 	.word	0xffffffff


	//   ....[8]....
        /*0094*/ 	.word	0xffffffff


	//   ....[9]....
        /*0098*/ 	.word	0xffffffff


	//   ....[10]....
        /*009c*/ 	.word	0xffffffff


	//   ....[11]....
        /*00a0*/ 	.word	0xffffffff


	//   ....[12]....
        /*00a4*/ 	.word	0xffffffff


	//----- nvinfo : EIATTR_COOP_GROUP_INSTR_OFFSETS
	.align		4
.L_38:
        /*00a8*/ 	.byte	0x04, 0x28
        /*00aa*/ 	.short	(.L_40 - .L_39)


	//   ....[0]....
.L_39:
        /*00ac*/ 	.word	0x00000080


	//   ....[1]....
        /*00b0*/ 	.word	0x000004d0


	//   ....[2]....
        /*00b4*/ 	.word	0x00000930


	//   ....[3]....
        /*00b8*/ 	.word	0x00000a70


	//   ....[4]....
        /*00bc*/ 	.word	0x00000b70


	//   ....[5]....
        /*00c0*/ 	.word	0x00000ce0


	//   ....[6]....
        /*00c4*/ 	.word	0x00000e80


	//   ....[7]....
        /*00c8*/ 	.word	0x00001ff0


	//   ....[8]....
        /*00cc*/ 	.word	0x00003b30


	//   ....[9]....
        /*00d0*/ 	.word	0x00003d40


	//   ....[10]....
        /*00d4*/ 	.word	0x00003d70


	//   ....[11]....
        /*00d8*/ 	.word	0x00004650


	//   ....[12]....
        /*00dc*/ 	.word	0x00004880


	//----- nvinfo : EIATTR_VRC_CTA_INIT_COUNT
	.align		4
.L_40:
        /*00e0*/ 	.byte	0x02, 0x4a
        /*00e2*/ 	.byte	0x80
	.zero		1


	//----- nvinfo : EIATTR_SYSCALL_OFFSETS
	.align		4
        /*00e4*/ 	.byte	0x04, 0x46
        /*00e6*/ 	.short	(.L_42 - .L_41)


	//   ....[0]....
.L_41:
        /*00e8*/ 	.word	0x000069a0


	//   ....[1]....
        /*00ec*/ 	.word	0x00006b10


	//   ....[2]....
        /*00f0*/ 	.word	0x00006c80


	//   ....[3]....
        /*00f4*/ 	.word	0x00006df0


	//   ....[4]....
        /*00f8*/ 	.word	0x00006f60


	//   ....[5]....
        /*00fc*/ 	.word	0x000070d0


	//   ....[6]....
        /*0100*/ 	.word	0x00007240


	//----- nvinfo : EIATTR_MBARRIER_INSTR_OFFSETS
	.align		4
.L_42:
        /*0104*/ 	.byte	0x04, 0x39
        /*0106*/ 	.short	(.L_44 - .L_43)


	//   ....[0]....
.L_43:
        /*0108*/ 	.word	0x000005d0
        /*010c*/ 	.word	0x000000ff
        /*0110*/ 	.word	0x00000000
        /*0114*/ 	.short	0x0100
        /*0116*/ 	.byte	0x04
	.zero		1


	//   ....[1]....
        /*0118*/ 	.word	0x000005e0
        /*011c*/ 	.word	0x000000ff
        /*0120*/ 	.word	0x000000d0
        /*0124*/ 	.short	0x0100
        /*0126*/ 	.byte	0x04
	.zero		1


	//   ....[2]....
        /*0128*/ 	.word	0x000005f0
        /*012c*/ 	.word	0x000000ff
        /*0130*/ 	.word	0x00000008
        /*0134*/ 	.short	0x0100
        /*0136*/ 	.byte	0x04
	.zero		1


	//   ....[3]....
        /*0138*/ 	.word	0x00000600
        /*013c*/ 	.word	0x000000ff
        /*0140*/ 	.word	0x000000d8
        /*0144*/ 	.short	0x0100
        /*0146*/ 	.byte	0x04
	.zero		1


	//   ....[4]....
        /*0148*/ 	.word	0x00000610
        /*014c*/ 	.word	0x000000ff
        /*0150*/ 	.word	0x00000010
        /*0154*/ 	.short	0x0100
        /*0156*/ 	.byte	0x04
	.zero		1


	//   ....[5]....
        /*0158*/ 	.word	0x00000620
        /*015c*/ 	.word	0x000000ff
        /*0160*/ 	.word	0x000000e0
        /*0164*/ 	.short	0x0100
        /*0166*/ 	.byte	0x04
	.zero		1


	//   ....[6]....
        /*0168*/ 	.word	0x00000630
        /*016c*/ 	.word	0x000000ff
        /*0170*/ 	.word	0x00000018
        /*0174*/ 	.short	0x0100
        /*0176*/ 	.byte	0x04
	.zero		1


	//   ....[7]....
        /*0178*/ 	.word	0x00000640
        /*017c*/ 	.word	0x000000ff
        /*0180*/ 	.word	0x000000e8
        /*0184*/ 	.short	0x0100
        /*0186*/ 	.byte	0x04
	.zero		1


	//   ....[8]....
        /*0188*/ 	.word	0x00000650
        /*018c*/ 	.word	0x000000ff
        /*0190*/ 	.word	0x00000020
        /*0194*/ 	.short	0x0100
        /*0196*/ 	.byte	0x04
	.zero		1


	//   ....[9]....
        /*0198*/ 	.word	0x00000660
        /*019c*/ 	.word	0x000000ff
        /*01a0*/ 	.word	0x000000f0
        /*01a4*/ 	.short	0x0100
        /*01a6*/ 	.byte	0x04
	.zero		1


	//   ....[10]....
        /*01a8*/ 	.word	0x00000670
        /*01ac*/ 	.word	0x000000ff
        /*01b0*/ 	.word	0x00000028
        /*01b4*/ 	.short	0x0100
        /*01b6*/ 	.byte	0x04
	.zero		1


	//   ....[11]....
        /*01b8*/ 	.word	0x00000680
        /*01bc*/ 	.word	0x000000ff
        /*01c0*/ 	.word	0x000000f8
        /*01c4*/ 	.short	0x0100
        /*01c6*/ 	.byte	0x04
	.zero		1


	//   ....[12]....
        /*01c8*/ 	.word	0x00000690
        /*01cc*/ 	.word	0x000000ff
        /*01d0*/ 	.word	0x00000030
        /*01d4*/ 	.short	0x0100
        /*01d6*/ 	.byte	0x04
	.zero		1


	//   ....[13]....
        /*01d8*/ 	.word	0x000006a0
        /*01dc*/ 	.word	0x000000ff
        /*01e0*/ 	.word	0x00000100
        /*01e4*/ 	.short	0x0100
        /*01e6*/ 	.byte	0x04
	.zero		1


	//   ....[14]....
        /*01e8*/ 	.word	0x000006b0
        /*01ec*/ 	.word	0x000000ff
        /*01f0*/ 	.word	0x00000038
        /*01f4*/ 	.short	0x0100
        /*01f6*/ 	.byte	0x04
	.zero		1


	//   ....[15]....
        /*01f8*/ 	.word	0x000006c0
        /*01fc*/ 	.word	0x000000ff
        /*0200*/ 	.word	0x00000108
        /*0204*/ 	.short	0x0100
        /*0206*/ 	.byte	0x04
	.zero		1


	//   ....[16]....
        /*0208*/ 	.word	0x000006d0
        /*020c*/ 	.word	0x000000ff
        /*0210*/ 	.word	0x00000040
        /*0214*/ 	.short	0x0100
        /*0216*/ 	.byte	0x04
	.zero		1


	//   ....[17]....
        /*0218*/ 	.word	0x000006e0
        /*021c*/ 	.word	0x000000ff
        /*0220*/ 	.word	0x00000110
        /*0224*/ 	.short	0x0100
        /*0226*/ 	.byte	0x04
	.zero		1


	//   ....[18]....
        /*0228*/ 	.word	0x000006f0
        /*022c*/ 	.word	0x000000ff
        /*0230*/ 	.word	0x00000048
        /*0234*/ 	.short	0x0100
        /*0236*/ 	.byte	0x04
	.zero		1


	//   ....[19]....
        /*0238*/ 	.word	0x00000700
        /*023c*/ 	.word	0x000000ff
        /*0240*/ 	.word	0x00000118
        /*0244*/ 	.short	0x0100
        /*0246*/ 	.byte	0x04
	.zero		1


	//   ....[20]....
        /*0248*/ 	.word	0x00000710
        /*024c*/ 	.word	0x000000ff
        /*0250*/ 	.word	0x00000050
        /*0254*/ 	.short	0x0100
        /*0256*/ 	.byte	0x04
	.zero		1


	//   ....[21]....
        /*0258*/ 	.word	0x00000720
        /*025c*/ 	.word	0x000000ff
        /*0260*/ 	.word	0x00000120
        /*0264*/ 	.short	0x0100
        /*0266*/ 	.byte	0x04
	.zero		1


	//   ....[22]....
        /*0268*/ 	.word	0x00000730
        /*026c*/ 	.word	0x000000ff
        /*0270*/ 	.word	0x00000058
        /*0274*/ 	.short	0x0100
        /*0276*/ 	.byte	0x04
	.zero		1


	//   ....[23]....
        /*0278*/ 	.word	0x00000740
        /*027c*/ 	.word	0x000000ff
        /*0280*/ 	.word	0x00000128
        /*0284*/ 	.short	0x0100
        /*0286*/ 	.byte	0x04
	.zero		1


	//   ....[24]....
        /*0288*/ 	.word	0x00000750
        /*028c*/ 	.word	0x000000ff
        /*0290*/ 	.word	0x00000060
        /*0294*/ 	.short	0x0100
        /*0296*/ 	.byte	0x04
	.zero		1


	//   ....[25]....
        /*0298*/ 	.word	0x00000760
        /*029c*/ 	.word	0x000000ff
        /*02a0*/ 	.word	0x00000130
        /*02a4*/ 	.short	0x0100
        /*02a6*/ 	.byte	0x04
	.zero		1


	//   ....[26]....
        /*02a8*/ 	.word	0x00000770
        /*02ac*/ 	.word	0x000000ff
        /*02b0*/ 	.word	0x00000068
        /*02b4*/ 	.short	0x0100
        /*02b6*/ 	.byte	0x04
	.zero		1


	//   ....[27]....
        /*02b8*/ 	.word	0x00000780
        /*02bc*/ 	.word	0x000000ff
        /*02c0*/ 	.word	0x00000138
        /*02c4*/ 	.short	0x0100
        /*02c6*/ 	.byte	0x04
	.zero		1


	//   ....[28]....
        /*02c8*/ 	.word	0x00000790
        /*02cc*/ 	.word	0x000000ff
        /*02d0*/ 	.word	0x00000070
        /*02d4*/ 	.short	0x0100
        /*02d6*/ 	.byte	0x04
	.zero		1


	//   ....[29]....
        /*02d8*/ 	.word	0x000007a0
        /*02dc*/ 	.word	0x000000ff
        /*02e0*/ 	.word	0x00000140
        /*02e4*/ 	.short	0x0100
        /*02e6*/ 	.byte	0x04
	.zero		1


	//   ....[30]....
        /*02e8*/ 	.word	0x000007b0
        /*02ec*/ 	.word	0x000000ff
        /*02f0*/ 	.word	0x00000078
        /*02f4*/ 	.short	0x0100
        /*02f6*/ 	.byte	0x04
	.zero		1


	//   ....[31]....
        /*02f8*/ 	.word	0x000007c0
        /*02fc*/ 	.word	0x000000ff
        /*0300*/ 	.word	0x00000148
        /*0304*/ 	.short	0x0100
        /*0306*/ 	.byte	0x04
	.zero		1


	//   ....[32]....
        /*0308*/ 	.word	0x000007d0
        /*030c*/ 	.word	0x000000ff
        /*0310*/ 	.word	0x00000080
        /*0314*/ 	.short	0x0100
        /*0316*/ 	.byte	0x04
	.zero		1


	//   ....[33]....
        /*0318*/ 	.word	0x000007e0
        /*031c*/ 	.word	0x000000ff
        /*0320*/ 	.word	0x00000150
        /*0324*/ 	.short	0x0100
        /*0326*/ 	.byte	0x04
	.zero		1


	//   ....[34]....
        /*0328*/ 	.word	0x000007f0
        /*032c*/ 	.word	0x000000ff
        /*0330*/ 	.word	0x00000088
        /*0334*/ 	.short	0x0100
        /*0336*/ 	.byte	0x04
	.zero		1


	//   ....[35]....
        /*0338*/ 	.word	0x00000800
        /*033c*/ 	.word	0x000000ff
        /*0340*/ 	.word	0x00000158
        /*0344*/ 	.short	0x0100
        /*0346*/ 	.byte	0x04
	.zero		1


	//   ....[36]....
        /*0348*/ 	.word	0x00000810
        /*034c*/ 	.word	0x000000ff
        /*0350*/ 	.word	0x00000090
        /*0354*/ 	.short	0x0100
        /*0356*/ 	.byte	0x04
	.zero		1


	//   ....[37]....
        /*0358*/ 	.word	0x00000820
        /*035c*/ 	.word	0x000000ff
        /*0360*/ 	.word	0x00000160
        /*0364*/ 	.short	0x0100
        /*0366*/ 	.byte	0x04
	.zero		1


	//   ....[38]....
        /*0368*/ 	.word	0x00000830
        /*036c*/ 	.word	0x000000ff
        /*0370*/ 	.word	0x00000098
        /*0374*/ 	.short	0x0100
        /*0376*/ 	.byte	0x04
	.zero		1


	//   ....[39]....
        /*0378*/ 	.word	0x00000840
        /*037c*/ 	.word	0x000000ff
        /*0380*/ 	.word	0x00000168
        /*0384*/ 	.short	0x0100
        /*0386*/ 	.byte	0x04
	.zero		1


	//   ....[40]....
        /*0388*/ 	.word	0x00000850
        /*038c*/ 	.word	0x000000ff
        /*0390*/ 	.word	0x000000a0
        /*0394*/ 	.short	0x0100
        /*0396*/ 	.byte	0x04
	.zero		1


	//   ....[41]....
        /*0398*/ 	.word	0x00000860
        /*039c*/ 	.word	0x000000ff
        /*03a0*/ 	.word	0x00000170
        /*03a4*/ 	.short	0x0100
        /*03a6*/ 	.byte	0x04
	.zero		1


	//   ....[42]....
        /*03a8*/ 	.word	0x00000870
        /*03ac*/ 	.word	0x000000ff
        /*03b0*/ 	.word	0x000000a8
        /*03b4*/ 	.short	0x0100
        /*03b6*/ 	.byte	0x04
	.zero		1


	//   ....[43]....
        /*03b8*/ 	.word	0x00000880
        /*03bc*/ 	.word	0x000000ff
        /*03c0*/ 	.word	0x00000178
        /*03c4*/ 	.short	0x0100
        /*03c6*/ 	.byte	0x04
	.zero		1


	//   ....[44]....
        /*03c8*/ 	.word	0x00000890
        /*03cc*/ 	.word	0x000000ff
        /*03d0*/ 	.word	0x000000b0
        /*03d4*/ 	.short	0x0100
        /*03d6*/ 	.byte	0x04
	.zero		1


	//   ....[45]....
        /*03d8*/ 	.word	0x000008a0
        /*03dc*/ 	.word	0x000000ff
        /*03e0*/ 	.word	0x00000180
        /*03e4*/ 	.short	0x0100
        /*03e6*/ 	.byte	0x04
	.zero		1


	//   ....[46]....
        /*03e8*/ 	.word	0x000008b0
        /*03ec*/ 	.word	0x000000ff
        /*03f0*/ 	.word	0x000000b8
        /*03f4*/ 	.short	0x0100
        /*03f6*/ 	.byte	0x04
	.zero		1


	//   ....[47]....
        /*03f8*/ 	.word	0x000008c0
        /*03fc*/ 	.word	0x000000ff
        /*0400*/ 	.word	0x00000188
        /*0404*/ 	.short	0x0100
        /*0406*/ 	.byte	0x04
	.zero		1


	//   ....[48]....
        /*0408*/ 	.word	0x000008d0
        /*040c*/ 	.word	0x000000ff
        /*0410*/ 	.word	0x000000c0
        /*0414*/ 	.short	0x0100
        /*0416*/ 	.byte	0x04
	.zero		1


	//   ....[49]....
        /*0418*/ 	.word	0x000008e0
        /*041c*/ 	.word	0x000000ff
        /*0420*/ 	.word	0x00000190
        /*0424*/ 	.short	0x0100
        /*0426*/ 	.byte	0x04
	.zero		1


	//   ....[50]....
        /*0428*/ 	.word	0x000008f0
        /*042c*/ 	.word	0x000000ff
        /*0430*/ 	.word	0x000000c8
        /*0434*/ 	.short	0x0100
        /*0436*/ 	.byte	0x04
	.zero		1


	//   ....[51]....
        /*0438*/ 	.word	0x00000900
        /*043c*/ 	.word	0x000000ff
        /*0440*/ 	.word	0x00000198
        /*0444*/ 	.short	0x0100
        /*0446*/ 	.byte	0x04
	.zero		1


	//   ....[52]....
        /*0448*/ 	.word	0x00000a40
        /*044c*/ 	.word	0x000000ff
        /*0450*/ 	.word	0x000001a0
        /*0454*/ 	.short	0x0100
        /*0456*/ 	.byte	0x04
	.zero		1


	//   ....[53]....
        /*0458*/ 	.word	0x00000a50
        /*045c*/ 	.word	0x000000ff
        /*0460*/ 	.word	0x000001a8
        /*0464*/ 	.short	0x0100
        /*0466*/ 	.byte	0x04
	.zero		1


	//   ....[54]....
        /*0468*/ 	.word	0x00000b40
        /*046c*/ 	.word	0x000000ff
        /*0470*/ 	.word	0x000001b0
        /*0474*/ 	.short	0x0100
        /*0476*/ 	.byte	0x04
	.zero		1


	//   ....[55]....
        /*0478*/ 	.word	0x00000b50
        /*047c*/ 	.word	0x000000ff
        /*0480*/ 	.word	0x000001b8
        /*0484*/ 	.short	0x0100
        /*0486*/ 	.byte	0x04
	.zero		1


	//   ....[56]....
        /*0488*/ 	.word	0x00000c90
        /*048c*/ 	.word	0x000000ff
        /*0490*/ 	.word	0x000001c0
        /*0494*/ 	.short	0x0100
        /*0496*/ 	.byte	0x04
	.zero		1


	//   ....[57]....
        /*0498*/ 	.word	0x00000ca0
        /*049c*/ 	.word	0x000000ff
        /*04a0*/ 	.word	0x000001d0
        /*04a4*/ 	.short	0x0100
        /*04a6*/ 	.byte	0x04
	.zero		1


	//   ....[58]....
        /*04a8*/ 	.word	0x00000cb0
        /*04ac*/ 	.word	0x000000ff
        /*04b0*/ 	.word	0x000001c8
        /*04b4*/ 	.short	0x0100
        /*04b6*/ 	.byte	0x04
	.zero		1


	//   ....[59]....
        /*04b8*/ 	.word	0x00000cc0
        /*04bc*/ 	.word	0x000000ff
        /*04c0*/ 	.word	0x000001d8
        /*04c4*/ 	.short	0x0100
        /*04c6*/ 	.byte	0x04
	.zero		1


	//   ....[60]....
        /*04c8*/ 	.word	0x00000df0
        /*04cc*/ 	.word	0x000000ff
        /*04d0*/ 	.word	0x000001e0
        /*04d4*/ 	.short	0x0100
        /*04d6*/ 	.byte	0x04
	.zero		1


	//   ....[61]....
        /*04d8*/ 	.word	0x00000e00
        /*04dc*/ 	.word	0x000000ff
        /*04e0*/ 	.word	0x00000200
        /*04e4*/ 	.short	0x0100
        /*04e6*/ 	.byte	0x04
	.zero		1


	//   ....[62]....
        /*04e8*/ 	.word	0x00000e10
        /*04ec*/ 	.word	0x000000ff
        /*04f0*/ 	.word	0x000001e8
        /*04f4*/ 	.short	0x0100
        /*04f6*/ 	.byte	0x04
	.zero		1


	//   ....[63]....
        /*04f8*/ 	.word	0x00000e20
        /*04fc*/ 	.word	0x000000ff
        /*0500*/ 	.word	0x00000208
        /*0504*/ 	.short	0x0100
        /*0506*/ 	.byte	0x04
	.zero		1


	//   ....[64]....
        /*0508*/ 	.word	0x00000e30
        /*050c*/ 	.word	0x000000ff
        /*0510*/ 	.word	0x000001f0
        /*0514*/ 	.short	0x0100
        /*0516*/ 	.byte	0x04
	.zero		1


	//   ....[65]....
        /*0518*/ 	.word	0x00000e40
        /*051c*/ 	.word	0x000000ff
        /*0520*/ 	.word	0x00000210
        /*0524*/ 	.short	0x0100
        /*0526*/ 	.byte	0x04
	.zero		1


	//   ....[66]....
        /*0528*/ 	.word	0x00000e50
        /*052c*/ 	.word	0x000000ff
        /*0530*/ 	.word	0x000001f8
        /*0534*/ 	.short	0x0100
        /*0536*/ 	.byte	0x04
	.zero		1


	//   ....[67]....
        /*0538*/ 	.word	0x00000e60
        /*053c*/ 	.word	0x000000ff
        /*0540*/ 	.word	0x00000218
        /*0544*/ 	.short	0x0100
        /*0546*/ 	.byte	0x04
	.zero		1


	//   ....[68]....
        /*0548*/ 	.word	0x00000f70
        /*054c*/ 	.word	0x000000ff
        /*0550*/ 	.word	0x00000220
        /*0554*/ 	.short	0x0100
        /*0556*/ 	.byte	0x04
	.zero		1


	//   ....[69]....
        /*0558*/ 	.word	0x00000f80
        /*055c*/ 	.word	0x000000ff
        /*0560*/ 	.word	0x00000230
        /*0564*/ 	.short	0x0100
        /*0566*/ 	.byte	0x04
	.zero		1


	//   ....[70]....
        /*0568*/ 	.word	0x00000f90
        /*056c*/ 	.word	0x000000ff
        /*0570*/ 	.word	0x00000228
        /*0574*/ 	.short	0x0100
        /*0576*/ 	.byte	0x04
	.zero		1


	//   ....[71]....
        /*0578*/ 	.word	0x00000fa0
        /*057c*/ 	.word	0x000000ff
        /*0580*/ 	.word	0x00000238
        /*0584*/ 	.short	0x0100
        /*0586*/ 	.byte	0x04
	.zero		1


	//   ....[72]....
        /*0588*/ 	.word	0x00001910
        /*058c*/ 	.word	0x00000003
        /*0590*/ 	.word	0x00000230
        /*0594*/ 	.short	0x010a
        /*0596*/ 	.byte	0xff
	.zero		1


	//   ....[73]....
        /*0598*/ 	.word	0x00001940
        /*059c*/ 	.word	0x00000003
        /*05a0*/ 	.word	0x00000220
        /*05a4*/ 	.short	0x0101
        /*05a6*/ 	.byte	0xff
	.zero		1


	//   ....[74]....
        /*05a8*/ 	.word	0x00001a10
        /*05ac*/ 	.word	0x000000ff
        /*05b0*/ 	.word	0x000000d0
        /*05b4*/ 	.short	0x010a
        /*05b6*/ 	.byte	0x06
	.zero		1


	//   ....[75]....
        /*05b8*/ 	.word	0x00001a90
        /*05bc*/ 	.word	0x000000ff
        /*05c0*/ 	.word	0x000000d0
        /*05c4*/ 	.short	0x010a
        /*05c6*/ 	.byte	0x21
	.zero		1


	//   ....[76]....
        /*05c8*/ 	.word	0x00001be0
        /*05cc*/ 	.word	0x000000ff
        /*05d0*/ 	.word	0x000000d0
        /*05d4*/ 	.short	0x010a
        /*05d6*/ 	.byte	0x08
	.zero		1


	//   ....[77]....
        /*05d8*/ 	.word	0x00001cf0
        /*05dc*/ 	.word	0x000000ff
        /*05e0*/ 	.word	0x000001b8
        /*05e4*/ 	.short	0x0101
        /*05e6*/ 	.byte	0x04
	.zero		1


	//   ....[78]....
        /*05e8*/ 	.word	0x00001d10
        /*05ec*/ 	.word	0x000000ff
        /*05f0*/ 	.word	0x000000d0
        /*05f4*/ 	.short	0x010a
        /*05f6*/ 	.byte	0x06
	.zero		1


	//   ....[79]....
        /*05f8*/ 	.word	0x00001d90
        /*05fc*/ 	.word	0x000000ff
        /*0600*/ 	.word	0x000000d0
        /*0604*/ 	.short	0x010a
        /*0606*/ 	.byte	0x11
	.zero		1


	//   ....[80]....
        /*0608*/ 	.word	0x00001ee0
        /*060c*/ 	.word	0x000000ff
        /*0610*/ 	.word	0x000000d0
        /*0614*/ 	.short	0x010a
        /*0616*/ 	.byte	0x08
	.zero		1


	//   ....[81]....
        /*0618*/ 	.word	0x00002020
        /*061c*/ 	.word	0x00000003
        /*0620*/ 	.word	0x000001c0
        /*0624*/ 	.short	0x010a
        /*0626*/ 	.byte	0xff
	.zero		1


	//   ....[82]....
        /*0628*/ 	.word	0x00002170
        /*062c*/ 	.word	0x00000000
        /*0630*/ 	.word	0x00000000
        /*0634*/ 	.short	0x0101
        /*0636*/ 	.byte	0xff
	.zero		1


	//   ....[83]....
        /*0638*/ 	.word	0x00002730
        /*063c*/ 	.word	0x000000ff
        /*0640*/ 	.word	0x00000000
        /*0644*/ 	.short	0x010a
        /*0646*/ 	.byte	0x04
	.zero		1


	//   ....[84]....
        /*0648*/ 	.word	0x000027c0
        /*064c*/ 	.word	0x000000ff
        /*0650*/ 	.word	0x00000000
        /*0654*/ 	.short	0x010a
        /*0656*/ 	.byte	0x05
	.zero		1


	//   ....[85]....
        /*0658*/ 	.word	0x00002850
        /*065c*/ 	.word	0x000000ff
        /*0660*/ 	.word	0x00000000
        /*0664*/ 	.short	0x010a
        /*0666*/ 	.byte	0x05
	.zero		1


	//   ....[86]....
        /*0668*/ 	.word	0x000028e0
        /*066c*/ 	.word	0x000000ff
        /*0670*/ 	.word	0x00000000
        /*0674*/ 	.short	0x010a
        /*0676*/ 	.byte	0x05
	.zero		1


	//   ....[87]....
        /*0678*/ 	.word	0x00002970
        /*067c*/ 	.word	0x000000ff
        /*0680*/ 	.word	0x00000000
        /*0684*/ 	.short	0x010a
        /*0686*/ 	.byte	0x05
	.zero		1


	//   ....[88]....
        /*0688*/ 	.word	0x00002a00
        /*068c*/ 	.word	0x000000ff
        /*0690*/ 	.word	0x00000000
        /*0694*/ 	.short	0x010a
        /*0696*/ 	.byte	0x05
	.zero		1


	//   ....[89]....
        /*0698*/ 	.word	0x00002a90
        /*069c*/ 	.word	0x000000ff
        /*06a0*/ 	.word	0x00000000
        /*06a4*/ 	.short	0x010a
        /*06a6*/ 	.byte	0x05
	.zero		1


	//   ....[90]....
        /*06a8*/ 	.word	0x00002b20
        /*06ac*/ 	.word	0x000000ff
        /*06b0*/ 	.word	0x00000000
        /*06b4*/ 	.short	0x010a
        /*06b6*/ 	.byte	0x05
	.zero		1


	//   ....[91]....
        /*06b8*/ 	.word	0x00002bb0
        /*06bc*/ 	.word	0x000000ff
        /*06c0*/ 	.word	0x00000000
        /*06c4*/ 	.short	0x010a
        /*06c6*/ 	.byte	0x05
	.zero		1


	//   ....[92]....
        /*06c8*/ 	.word	0x00002c40
        /*06cc*/ 	.word	0x000000ff
        /*06d0*/ 	.word	0x00000000
        /*06d4*/ 	.short	0x010a
        /*06d6*/ 	.byte	0x05
	.zero		1


	//   ....[93]....
        /*06d8*/ 	.word	0x00002cd0
        /*06dc*/ 	.word	0x000000ff
        /*06e0*/ 	.word	0x00000000
        /*06e4*/ 	.short	0x010a
        /*06e6*/ 	.byte	0x05
	.zero		1


	//   ....[94]....
        /*06e8*/ 	.word	0x00002d60
        /*06ec*/ 	.word	0x000000ff
        /*06f0*/ 	.word	0x00000000
        /*06f4*/ 	.short	0x010a
        /*06f6*/ 	.byte	0x05
	.zero		1


	//   ....[95]....
        /*06f8*/ 	.word	0x00002df0
        /*06fc*/ 	.word	0x000000ff
        /*0700*/ 	.word	0x00000000
        /*0704*/ 	.short	0x010a
        /*0706*/ 	.byte	0x05
	.zero		1


	//   ....[96]....
        /*0708*/ 	.word	0x00002e80
        /*070c*/ 	.word	0x000000ff
        /*0710*/ 	.word	0x00000000
        /*0714*/ 	.short	0x010a
        /*0716*/ 	.byte	0x05
	.zero		1


	//   ....[97]....
        /*0718*/ 	.word	0x00002f10
        /*071c*/ 	.word	0x000000ff
        /*0720*/ 	.word	0x00000000
        /*0724*/ 	.short	0x010a
        /*0726*/ 	.byte	0x05
	.zero		1


	//   ....[98]....
        /*0728*/ 	.word	0x00002fa0
        /*072c*/ 	.word	0x000000ff
        /*0730*/ 	.word	0x00000000
        /*0734*/ 	.short	0x010a
        /*0736*/ 	.byte	0x05
	.zero		1


	//   ....[99]....
        /*0738*/ 	.word	0x00003030
        /*073c*/ 	.word	0x000000ff
        /*0740*/ 	.word	0x00000000
        /*0744*/ 	.short	0x010a
        /*0746*/ 	.byte	0x05
	.zero		1


	//   ....[100]....
        /*0748*/ 	.word	0x000030c0
        /*074c*/ 	.word	0x000000ff
        /*0750*/ 	.word	0x00000000
        /*0754*/ 	.short	0x010a
        /*0756*/ 	.byte	0x05
	.zero		1


	//   ....[101]....
        /*0758*/ 	.word	0x00003150
        /*075c*/ 	.word	0x000000ff
        /*0760*/ 	.word	0x00000000
        /*0764*/ 	.short	0x010a
        /*0766*/ 	.byte	0x05
	.zero		1


	//   ....[102]....
        /*0768*/ 	.word	0x000031e0
        /*076c*/ 	.word	0x000000ff
        /*0770*/ 	.word	0x00000000
        /*0774*/ 	.short	0x010a
        /*0776*/ 	.byte	0x05
	.zero		1


	//   ....[103]....
        /*0778*/ 	.word	0x00003270
        /*077c*/ 	.word	0x000000ff
        /*0780*/ 	.word	0x00000000
        /*0784*/ 	.short	0x010a
        /*0786*/ 	.byte	0x05
	.zero		1


	//   ....[104]....
        /*0788*/ 	.word	0x00003300
        /*078c*/ 	.word	0x000000ff
        /*0790*/ 	.word	0x00000000
        /*0794*/ 	.short	0x010a
        /*0796*/ 	.byte	0x05
	.zero		1


	//   ....[105]....
        /*0798*/ 	.word	0x00003390
        /*079c*/ 	.word	0x000000ff
        /*07a0*/ 	.word	0x00000000
        /*07a4*/ 	.short	0x010a
        /*07a6*/ 	.byte	0x05
	.zero		1


	//   ....[106]....
        /*07a8*/ 	.word	0x00003420
        /*07ac*/ 	.word	0x000000ff
        /*07b0*/ 	.word	0x00000000
        /*07b4*/ 	.short	0x010a
        /*07b6*/ 	.byte	0x05
	.zero		1


	//   ....[107]....
        /*07b8*/ 	.word	0x000034b0
        /*07bc*/ 	.word	0x000000ff
        /*07c0*/ 	.word	0x00000000
        /*07c4*/ 	.short	0x010a
        /*07c6*/ 	.byte	0x05
	.zero		1


	//   ....[108]....
        /*07c8*/ 	.word	0x00003550
        /*07cc*/ 	.word	0x00000000
        /*07d0*/ 	.word	0x00000000
        /*07d4*/ 	.short	0x010a
        /*07d6*/ 	.byte	0xff
	.zero		1


	//   ....[109]....
        /*07d8*/ 	.word	0x00003680
        /*07dc*/ 	.word	0x00000000
        /*07e0*/ 	.word	0x00000220
        /*07e4*/ 	.short	0x010a
        /*07e6*/ 	.byte	0xff
	.zero		1


	//   ....[110]....
        /*07e8*/ 	.word	0x000036f0
        /*07ec*/ 	.word	0x00000004
        /*07f0*/ 	.word	0x00000000
        /*07f4*/ 	.short	0x0101
        /*07f6*/ 	.byte	0xff
	.zero		1


	//   ....[111]....
        /*07f8*/ 	.word	0x00003710
        /*07fc*/ 	.word	0x000000ff
        /*0800*/ 	.word	0x000001d0
        /*0804*/ 	.short	0x010a
        /*0806*/ 	.byte	0x04
	.zero		1


	//   ....[112]....
        /*0808*/ 	.word	0x00003830
        /*080c*/ 	.word	0x00000000
        /*0810*/ 	.word	0x000001c0
        /*0814*/ 	.short	0x010a
        /*0816*/ 	.byte	0xff
	.zero		1


	//   ....[113]....
        /*0818*/ 	.word	0x00003930
        /*081c*/ 	.word	0x00000000
        /*0820*/ 	.word	0x00000000
        /*0824*/ 	.short	0x0101
        /*0826*/ 	.byte	0xff
	.zero		1


	//   ....[114]....
        /*0828*/ 	.word	0x000039c0
        /*082c*/ 	.word	0x000000ff
        /*0830*/ 	.word	0x000001d0
        /*0834*/ 	.short	0x0106
        /*0836*/ 	.byte	0x04
	.zero		1


	//   ....[115]....
        /*0838*/ 	.word	0x000039e0
        /*083c*/ 	.word	0x000000ff
        /*0840*/ 	.word	0x000001d0
        /*0844*/ 	.short	0x010a
        /*0846*/ 	.byte	0x04
	.zero		1


	//   ....[116]....
        /*0848*/ 	.word	0x00003a70
        /*084c*/ 	.word	0x000000ff
        /*0850*/ 	.word	0x000001d0
        /*0854*/ 	.short	0x0106
        /*0856*/ 	.byte	0x07
	.zero		1


	//   ....[117]....
        /*0858*/ 	.word	0x00003ab0
        /*085c*/ 	.word	0x00000000
        /*0860*/ 	.word	0x000001d0
        /*0864*/ 	.short	0x010a
        /*0866*/ 	.byte	0xff
	.zero		1


	//   ....[118]....
        /*0868*/ 	.word	0x00003f90
        /*086c*/ 	.word	0x00000000
        /*0870*/ 	.word	0x000001c0
        /*0874*/ 	.short	0x010a
        /*0876*/ 	.byte	0xff
	.zero		1


	//   ....[119]....
        /*0878*/ 	.word	0x00004090
        /*087c*/ 	.word	0x00000003
        /*0880*/ 	.word	0x00000000
        /*0884*/ 	.short	0x0101
        /*0886*/ 	.byte	0xff
	.zero		1


	//   ....[120]....
        /*0888*/ 	.word	0x000040a0
        /*088c*/ 	.word	0x000000ff
        /*0890*/ 	.word	0x00000000
        /*0894*/ 	.short	0x010a
        /*0896*/ 	.byte	0x05
	.zero		1


	//   ....[121]....
        /*0898*/ 	.word	0x000040c0
        /*089c*/ 	.word	0x000000ff
        /*08a0*/ 	.word	0x00000200
        /*08a4*/ 	.short	0x010a
        /*08a6*/ 	.byte	0x11
	.zero		1


	//   ....[122]....
        /*08a8*/ 	.word	0x000041a0
        /*08ac*/ 	.word	0x000000ff
        /*08b0*/ 	.word	0x00000000
        /*08b4*/ 	.short	0x010a
        /*08b6*/ 	.byte	0x07
	.zero		1


	//   ....[123]....
        /*08b8*/ 	.word	0x000042b0
        /*08bc*/ 	.word	0x000000ff
        /*08c0*/ 	.word	0x00000000
        /*08c4*/ 	.short	0x010a
        /*08c6*/ 	.byte	0x0a
	.zero		1


	//   ....[124]....
        /*08c8*/ 	.word	0x00004480
        /*08cc*/ 	.word	0x000000ff
        /*08d0*/ 	.word	0x00000000
        /*08d4*/ 	.short	0x010a
        /*08d6*/ 	.byte	0x04
	.zero		1


	//   ....[125]....
        /*08d8*/ 	.word	0x00004510
        /*08dc*/ 	.word	0x000000ff
        /*08e0*/ 	.word	0x00000000
        /*08e4*/ 	.short	0x010a
        /*08e6*/ 	.byte	0x05
	.zero		1


	//   ....[126]....
        /*08e8*/ 	.word	0x000045a0
        /*08ec*/ 	.word	0x000000ff
        /*08f0*/ 	.word	0x00000000
        /*08f4*/ 	.short	0x010a
        /*08f6*/ 	.byte	0x05
	.zero		1


	//   ....[127]....
        /*08f8*/ 	.word	0x00004630
        /*08fc*/ 	.word	0x000000ff
        /*0900*/ 	.word	0x00000000
        /*0904*/ 	.short	0x010a
        /*0906*/ 	.byte	0x04
	.zero		1


	//   ....[128]....
        /*0908*/ 	.word	0x00004b10
        /*090c*/ 	.word	0x00000003
        /*0910*/ 	.word	0x000001c0
        /*0914*/ 	.short	0x010a
        /*0916*/ 	.byte	0xff
	.zero		1


	//   ....[129]....
        /*0918*/ 	.word	0x00004c80
        /*091c*/ 	.word	0x00000000
        /*0920*/ 	.word	0x00000000
        /*0924*/ 	.short	0x0101
        /*0926*/ 	.byte	0xff
	.zero		1


	//   ....[130]....
        /*0928*/ 	.word	0x00005140
        /*092c*/ 	.word	0x000000ff
        /*0930*/ 	.word	0x000001b8
        /*0934*/ 	.short	0x010a
        /*0936*/ 	.byte	0x15
	.zero		1


	//   ....[131]....
        /*0938*/ 	.word	0x000052e0
        /*093c*/ 	.word	0x000000ff
        /*0940*/ 	.word	0x000001a8
        /*0944*/ 	.short	0x010a
        /*0946*/ 	.byte	0x15
	.zero		1


	//   ....[132]....
        /*0948*/ 	.word	0x000056a0
        /*094c*/ 	.word	0x000000ff
        /*0950*/ 	.word	0x000001a0
        /*0954*/ 	.short	0x010b
        /*0956*/ 	.byte	0x15
	.zero		1


	//   ....[133]....
        /*0958*/ 	.word	0x000056b0
        /*095c*/ 	.word	0x000000ff
        /*0960*/ 	.word	0x00000000
        /*0964*/ 	.short	0x0101
        /*0966*/ 	.byte	0x27
	.zero		1


	//   ....[134]....
        /*0968*/ 	.word	0x000056f0
        /*096c*/ 	.word	0x00000000
        /*0970*/ 	.word	0x000001a8
        /*0974*/ 	.short	0x010a
        /*0976*/ 	.byte	0xff
	.zero		1


	//   ....[135]....
        /*0978*/ 	.word	0x00005950
        /*097c*/ 	.word	0x000000ff
        /*0980*/ 	.word	0x000001c0
        /*0984*/ 	.short	0x010a
        /*0986*/ 	.byte	0x04
	.zero		1


	//   ....[136]....
        /*0988*/ 	.word	0x00005a10
        /*098c*/ 	.word	0x000000ff
        /*0990*/ 	.word	0x00000000
        /*0994*/ 	.short	0x0101
        /*0996*/ 	.byte	0x04
	.zero		1


	//   ....[137]....
        /*0998*/ 	.word	0x00006480
        /*099c*/ 	.word	0x000000ff
        /*09a0*/ 	.word	0x000001a0
        /*09a4*/ 	.short	0x010a
        /*09a6*/ 	.byte	0x2f
	.zero		1


	//   ....[138]....
        /*09a8*/ 	.word	0x000064a0
        /*09ac*/ 	.word	0x000000ff
        /*09b0*/ 	.word	0x000001e0
        /*09b4*/ 	.short	0x010a
        /*09b6*/ 	.byte	0x30
	.zero		1


	//   ....[139]....
        /*09b8*/ 	.word	0x00006530
        /*09bc*/ 	.word	0x000000ff
        /*09c0*/ 	.word	0x000001a0
        /*09c4*/ 	.short	0x010a
        /*09c6*/ 	.byte	0x2f
	.zero		1


	//   ....[140]....
        /*09c8*/ 	.word	0x00006810
        /*09cc*/ 	.word	0x000000ff
        /*09d0*/ 	.word	0x00000000
        /*09d4*/ 	.short	0x0101
        /*09d6*/ 	.byte	0x04
	.zero		1


	//   ....[141]....
        /*09d8*/ 	.word	0x00006880
        /*09dc*/ 	.word	0x000000ff
        /*09e0*/ 	.word	0x000001e0
        /*09e4*/ 	.short	0x010a
        /*09e6*/ 	.byte	0x30
	.zero		1


	//   ....[142]....
        /*09e8*/ 	.word	0x00008770
        /*09ec*/ 	.word	0x000000ff
        /*09f0*/ 	.word	0x00000000
        /*09f4*/ 	.short	0x0101
        /*09f6*/ 	.byte	0x04
	.zero		1


	//   ....[143]....
        /*09f8*/ 	.word	0x00009550
        /*09fc*/ 	.word	0x00000003
        /*0a00*/ 	.word	0x00000230
        /*0a04*/ 	.short	0x010a
        /*0a06*/ 	.byte	0xff
	.zero		1


	//   ....[144]....
        /*0a08*/ 	.word	0x000095b0
        /*0a0c*/ 	.word	0x00000000
        /*0a10*/ 	.word	0x000000d0
        /*0a14*/ 	.short	0x010a
        /*0a16*/ 	.byte	0xff
	.zero		1


	//   ....[145]....
        /*0a18*/ 	.word	0x00009610
        /*0a1c*/ 	.word	0x00000000
        /*0a20*/ 	.word	0x000000d0
        /*0a24*/ 	.short	0x010a
        /*0a26*/ 	.byte	0xff
	.zero		1


	//   ....[146]....
        /*0a28*/ 	.word	0x00009660
        /*0a2c*/ 	.word	0x00000003
        /*0a30*/ 	.word	0x000001c0
        /*0a34*/ 	.short	0x010a
        /*0a36*/ 	.byte	0xff
	.zero		1


	//   ....[147]....
        /*0a38*/ 	.word	0x000096c0
        /*0a3c*/ 	.word	0x00000000
        /*0a40*/ 	.word	0x00000000
        /*0a44*/ 	.short	0x010a
        /*0a46*/ 	.byte	0xff
	.zero		1


	//   ....[148]....
        /*0a48*/ 	.word	0x00009720
        /*0a4c*/ 	.word	0x00000000
        /*0a50*/ 	.word	0x00000000
        /*0a54*/ 	.short	0x010a
        /*0a56*/ 	.byte	0xff
	.zero		1


	//   ....[149]....
        /*0a58*/ 	.word	0x00009780
        /*0a5c*/ 	.word	0x00000000
        /*0a60*/ 	.word	0x00000000
        /*0a64*/ 	.short	0x010a
        /*0a66*/ 	.byte	0xff
	.zero		1


	//   ....[150]....
        /*0a68*/ 	.word	0x000097e0
        /*0a6c*/ 	.word	0x00000000
        /*0a70*/ 	.word	0x00000000
        /*0a74*/ 	.short	0x010a
        /*0a76*/ 	.byte	0xff
	.zero		1


	//   ....[151]....
        /*0a78*/ 	.word	0x00009840
        /*0a7c*/ 	.word	0x00000000
        /*0a80*/ 	.word	0x00000000
        /*0a84*/ 	.short	0x010a
        /*0a86*/ 	.byte	0xff
	.zero		1


	//   ....[152]....
        /*0a88*/ 	.word	0x000098a0
        /*0a8c*/ 	.word	0x00000000
        /*0a90*/ 	.word	0x00000000
        /*0a94*/ 	.short	0x010a
        /*0a96*/ 	.byte	0xff
	.zero		1


	//   ....[153]....
        /*0a98*/ 	.word	0x00009900
        /*0a9c*/ 	.word	0x00000000
        /*0aa0*/ 	.word	0x00000000
        /*0aa4*/ 	.short	0x010a
        /*0aa6*/ 	.byte	0xff
	.zero		1


	//   ....[154]....
        /*0aa8*/ 	.word	0x00009960
        /*0aac*/ 	.word	0x00000000
        /*0ab0*/ 	.word	0x00000000
        /*0ab4*/ 	.short	0x010a
        /*0ab6*/ 	.byte	0xff
	.zero		1


	//   ....[155]....
        /*0ab8*/ 	.word	0x000099c0
        /*0abc*/ 	.word	0x00000000
        /*0ac0*/ 	.word	0x00000000
        /*0ac4*/ 	.short	0x010a
        /*0ac6*/ 	.byte	0xff
	.zero		1


	//   ....[156]....
        /*0ac8*/ 	.word	0x00009a20
        /*0acc*/ 	.word	0x00000000
        /*0ad0*/ 	.word	0x00000000
        /*0ad4*/ 	.short	0x010a
        /*0ad6*/ 	.byte	0xff
	.zero		1


	//   ....[157]....
        /*0ad8*/ 	.word	0x00009a80
        /*0adc*/ 	.word	0x00000000
        /*0ae0*/ 	.word	0x00000000
        /*0ae4*/ 	.short	0x010a
        /*0ae6*/ 	.byte	0xff
	.zero		1


	//   ....[158]....
        /*0ae8*/ 	.word	0x00009ae0
        /*0aec*/ 	.word	0x00000000
        /*0af0*/ 	.word	0x00000000
        /*0af4*/ 	.short	0x010a
        /*0af6*/ 	.byte	0xff
	.zero		1


	//   ....[159]....
        /*0af8*/ 	.word	0x00009b40
        /*0afc*/ 	.word	0x00000000
        /*0b00*/ 	.word	0x00000000
        /*0b04*/ 	.short	0x010a
        /*0b06*/ 	.byte	0xff
	.zero		1


	//   ....[160]....
        /*0b08*/ 	.word	0x00009ba0
        /*0b0c*/ 	.word	0x00000000
        /*0b10*/ 	.word	0x00000000
        /*0b14*/ 	.short	0x010a
        /*0b16*/ 	.byte	0xff
	.zero		1


	//   ....[161]....
        /*0b18*/ 	.word	0x00009c00
        /*0b1c*/ 	.word	0x00000000
        /*0b20*/ 	.word	0x00000000
        /*0b24*/ 	.short	0x010a
        /*0b26*/ 	.byte	0xff
	.zero		1


	//   ....[162]....
        /*0b28*/ 	.word	0x00009c60
        /*0b2c*/ 	.word	0x00000000
        /*0b30*/ 	.word	0x00000000
        /*0b34*/ 	.short	0x010a
        /*0b36*/ 	.byte	0xff
	.zero		1


	//   ....[163]....
        /*0b38*/ 	.word	0x00009cc0
        /*0b3c*/ 	.word	0x00000000
        /*0b40*/ 	.word	0x00000000
        /*0b44*/ 	.short	0x010a
        /*0b46*/ 	.byte	0xff
	.zero		1


	//   ....[164]....
        /*0b48*/ 	.word	0x00009d20
        /*0b4c*/ 	.word	0x00000000
        /*0b50*/ 	.word	0x00000000
        /*0b54*/ 	.short	0x010a
        /*0b56*/ 	.byte	0xff
	.zero		1


	//   ....[165]....
        /*0b58*/ 	.word	0x00009d80
        /*0b5c*/ 	.word	0x00000000
        /*0b60*/ 	.word	0x00000000
        /*0b64*/ 	.short	0x010a
        /*0b66*/ 	.byte	0xff
	.zero		1


	//   ....[166]....
        /*0b68*/ 	.word	0x00009de0
        /*0b6c*/ 	.word	0x00000000
        /*0b70*/ 	.word	0x00000000
        /*0b74*/ 	.short	0x010a
        /*0b76*/ 	.byte	0xff
	.zero		1


	//   ....[167]....
        /*0b78*/ 	.word	0x00009e40
        /*0b7c*/ 	.word	0x00000000
        /*0b80*/ 	.word	0x00000000
        /*0b84*/ 	.short	0x010a
        /*0b86*/ 	.byte	0xff
	.zero		1


	//   ....[168]....
        /*0b88*/ 	.word	0x00009ea0
        /*0b8c*/ 	.word	0x00000000
        /*0b90*/ 	.word	0x00000000
        /*0b94*/ 	.short	0x010a
        /*0b96*/ 	.byte	0xff
	.zero		1


	//   ....[169]....
        /*0b98*/ 	.word	0x00009f00
        /*0b9c*/ 	.word	0x00000000
        /*0ba0*/ 	.word	0x00000000
        /*0ba4*/ 	.short	0x010a
        /*0ba6*/ 	.byte	0xff
	.zero		1


	//   ....[170]....
        /*0ba8*/ 	.word	0x00009f60
        /*0bac*/ 	.word	0x00000000
        /*0bb0*/ 	.word	0x00000000
        /*0bb4*/ 	.short	0x010a
        /*0bb6*/ 	.byte	0xff
	.zero		1


	//   ....[171]....
        /*0bb8*/ 	.word	0x00009fc0
        /*0bbc*/ 	.word	0x00000000
        /*0bc0*/ 	.word	0x00000000
        /*0bc4*/ 	.short	0x010a
        /*0bc6*/ 	.byte	0xff
	.zero		1


	//   ....[172]....
        /*0bc8*/ 	.word	0x0000a010
        /*0bcc*/ 	.word	0x00000000
        /*0bd0*/ 	.word	0x00000220
        /*0bd4*/ 	.short	0x010a
        /*0bd6*/ 	.byte	0xff
	.zero		1


	//   ....[173]....
        /*0bd8*/ 	.word	0x0000a070
        /*0bdc*/ 	.word	0x00000000
        /*0be0*/ 	.word	0x000001d0
        /*0be4*/ 	.short	0x010a
        /*0be6*/ 	.byte	0xff
	.zero		1


	//   ....[174]....
        /*0be8*/ 	.word	0x0000a0c0
        /*0bec*/ 	.word	0x00000000
        /*0bf0*/ 	.word	0x000001c0
        /*0bf4*/ 	.short	0x010a
        /*0bf6*/ 	.byte	0xff
	.zero		1


	//   ....[175]....
        /*0bf8*/ 	.word	0x0000a120
        /*0bfc*/ 	.word	0x00000000
        /*0c00*/ 	.word	0x000001d0
        /*0c04*/ 	.short	0x010a
        /*0c06*/ 	.byte	0xff
	.zero		1


	//   ....[176]....
        /*0c08*/ 	.word	0x0000a170
        /*0c0c*/ 	.word	0x00000000
        /*0c10*/ 	.word	0x000001c0
        /*0c14*/ 	.short	0x010a
        /*0c16*/ 	.byte	0xff
	.zero		1


	//   ....[177]....
        /*0c18*/ 	.word	0x0000a1d0
        /*0c1c*/ 	.word	0x00000003
        /*0c20*/ 	.word	0x00000200
        /*0c24*/ 	.short	0x010a
        /*0c26*/ 	.byte	0xff
	.zero		1


	//   ....[178]....
        /*0c28*/ 	.word	0x0000a230
        /*0c2c*/ 	.word	0x00000000
        /*0c30*/ 	.word	0x00000000
        /*0c34*/ 	.short	0x010a
        /*0c36*/ 	.byte	0xff
	.zero		1


	//   ....[179]....
        /*0c38*/ 	.word	0x0000a290
        /*0c3c*/ 	.word	0x00000000
        /*0c40*/ 	.word	0x00000000
        /*0c44*/ 	.short	0x010a
        /*0c46*/ 	.byte	0xff
	.zero		1


	//   ....[180]....
        /*0c48*/ 	.word	0x0000a2f0
        /*0c4c*/ 	.word	0x00000000
        /*0c50*/ 	.word	0x00000000
        /*0c54*/ 	.short	0x010a
        /*0c56*/ 	.byte	0xff
	.zero		1


	//   ....[181]....
        /*0c58*/ 	.word	0x0000a350
        /*0c5c*/ 	.word	0x00000000
        /*0c60*/ 	.word	0x00000000
        /*0c64*/ 	.short	0x010a
        /*0c66*/ 	.byte	0xff
	.zero		1


	//   ....[182]....
        /*0c68*/ 	.word	0x0000a3b0
        /*0c6c*/ 	.word	0x00000000
        /*0c70*/ 	.word	0x00000000
        /*0c74*/ 	.short	0x010a
        /*0c76*/ 	.byte	0xff
	.zero		1


	//   ....[183]....
        /*0c78*/ 	.word	0x0000a400
        /*0c7c*/ 	.word	0x00000003
        /*0c80*/ 	.word	0x000001c0
        /*0c84*/ 	.short	0x010a
        /*0c86*/ 	.byte	0xff
	.zero		1


	//   ....[184]....
        /*0c88*/ 	.word	0x0000a460
        /*0c8c*/ 	.word	0x00000000
        /*0c90*/ 	.word	0x000001b8
        /*0c94*/ 	.short	0x010a
        /*0c96*/ 	.byte	0xff
	.zero		1


	//   ....[185]....
        /*0c98*/ 	.word	0x0000a4c0
        /*0c9c*/ 	.word	0x00000003
        /*0ca0*/ 	.word	0x000001a8
        /*0ca4*/ 	.short	0x010a
        /*0ca6*/ 	.byte	0xff
	.zero		1


	//   ....[186]....
        /*0ca8*/ 	.word	0x0000a520
        /*0cac*/ 	.word	0x00000000
        /*0cb0*/ 	.word	0x000001c0
        /*0cb4*/ 	.short	0x010a
        /*0cb6*/ 	.byte	0xff
	.zero		1


	//   ....[187]....
        /*0cb8*/ 	.word	0x0000a580
        /*0cbc*/ 	.word	0x00000003
        /*0cc0*/ 	.word	0x000001a0
        /*0cc4*/ 	.short	0x010a
        /*0cc6*/ 	.byte	0xff
	.zero		1


	//   ....[188]....
        /*0cc8*/ 	.word	0x0000a5e0
        /*0ccc*/ 	.word	0x00000003
        /*0cd0*/ 	.word	0x000001e0
        /*0cd4*/ 	.short	0x010a
        /*0cd6*/ 	.byte	0xff
	.zero		1


	//----- nvinfo : EIATTR_NUM_MBARRIERS
	.align		4
.L_44:
        /*0cd8*/ 	.byte	0x03, 0x38
        /*0cda*/ 	.short	0x0048


	//----- nvinfo : EIATTR_EXIT_INSTR_OFFSETS
	.align		4
        /*0cdc*/ 	.byte	0x04, 0x1c
        /*0cde*/ 	.short	(.L_46 - .L_45)


	//   ....[0]....
.L_45:
        /*0ce0*/ 	.word	0x00003580


	//   ....[1]....
        /*0ce4*/ 	.word	0x00003a80


	//   ....[2]....
        /*0ce8*/ 	.word	0x00003ae0


	//   ....[3]....
        /*0cec*/ 	.word	0x00004890


	//   ....[4]....
        /*0cf0*/ 	.word	0x00005720


	//   ....[5]....
        /*0cf4*/ 	.word	0x00005760


	//   ....[6]....
        /*0cf8*/ 	.word	0x00009540


	//----- nvinfo : EIATTR_MAX_THREADS
	.align		4
.L_46:
        /*0cfc*/ 	.byte	0x04, 0x05
        /*0cfe*/ 	.short	(.L_48 - .L_47)
.L_47:
        /*0d00*/ 	.word	0x00000100
        /*0d04*/ 	.word	0x00000001
        /*0d08*/ 	.word	0x00000001


	//----- nvinfo : EIATTR_CRS_STACK_SIZE
	.align		4
.L_48:
        /*0d0c*/ 	.byte	0x04, 0x1e
        /*0d0e*/ 	.short	(.L_50 - .L_49)
.L_49:
        /*0d10*/ 	.word	0x00000000


	//----- nvinfo : EIATTR_CBANK_PARAM_SIZE
	.align		4
.L_50:
        /*0d14*/ 	.byte	0x03, 0x19
        /*0d16*/ 	.short	0x0800


	//----- nvinfo : EIATTR_PARAM_CBANK
	.align		4
        /*0d18*/ 	.byte	0x04, 0x0a
        /*0d1a*/ 	.short	(.L_52 - .L_51)
	.align		4
.L_51:
        /*0d1c*/ 	.word	index@(.nv.constant0._ZN7cutlass13device_kernelINS_4gemm6kernel13GemmUniversalIN4cute5tupleIJiiiiEEENS1_10collective13CollectiveMmaINS1_35MainloopSm100TmaUmmaWarpSpecializedILi26ELi2ELi4ENS5_IJNS4_1CILi1EEESB_SB_EEEEENS5_IJNSA_ILi128EEENSA_ILi112EEENSA_ILi32EEEEEEaNS5_IJlSB_lEEEaSI_NS4_8TiledMMAINS4_8MMA_AtomIJNS4_15SM100_MMA_S8_SSIaaiLi128ELi112ELNS4_4UMMA5MajorE0ELSN_0ELNSM_8SaturateE0EEEEEENS4_6LayoutISC_NS5_IJNSA_ILi0EEESS_SS_EEEEENS5_IJNS4_10UnderscoreESV_SV_EEEEENS4_13SM90_TMA_LOADENS4_14ComposedLayoutINS4_7SwizzleILi1ELi4ELi3EEENS4_18smem_ptr_flag_bitsILi8EEENSR_INS5_IJNSA_ILi8EEESG_EEENS5_IJSG_SB_EEEEEEEvNS4_8identityESY_S18_vS19_EENS_8epilogue10collective18CollectiveEpilogueINS1B_23Sm100TmaWarpSpecializedILi1ELi1ELi112ELb0ELb0EEEJSH_NS5_IJNSR_ISE_SB_EENSR_ISF_SB_EEEEEaSI_aSI_NS1B_6fusion15FusionCallbacksIS1F_NS1J_17LinearCombinationIaiaiLNS_15FloatRoundStyleE2EEESH_S1I_JEEENS4_5SM1004TMEM4LOAD26SM100_TMEM_LOAD_32dp32b16xESY_NSZ_INS10_ILi0ELi4ELi3EEES13_NSR_INS5_IJS14_NSA_ILi16EEEEEENS5_IJS1U_SB_EEEEEEENS4_39AutoVectorizingCopyWithAssumedAlignmentILi128EEENS4_14SM90_TMA_STOREES1Y_S20_S20_EEEvvEEEEvNT_6ParamsE)
        /*0d20*/ 	.short	0x0380
        /*0d22*/ 	.short	0x0800


	//----- nvinfo : EIATTR_SW_WAR
	.align		4
.L_52:
        /*0d24*/ 	.byte	0x04, 0x36
        /*0d26*/ 	.short	(.L_54 - .L_53)
.L_53:
        /*0d28*/ 	.word	0x00000008
.L_54:


//--------------------- .nv.callgraph             --------------------------
	.section	.nv.callgraph,"",@"SHT_CUDA_CALLGRAPH"
	.align	4
	.sectionentsize	8
	.align		4
        /*0000*/ 	.word	0x00000000
	.align		4
        /*0004*/ 	.word	0xffffffff
	.align		4
        /*0008*/ 	.word	index@(_ZN7cutlass13device_kernelINS_4gemm6kernel13GemmUniversalIN4cute5tupleIJiiiiEEENS1_10collective13CollectiveMmaINS1_35MainloopSm100TmaUmmaWarpSpecializedILi26ELi2ELi4ENS5_IJNS4_1CILi1EEESB_SB_EEEEENS5_IJNSA_ILi128EEENSA_ILi112EEENSA_ILi32EEEEEEaNS5_IJlSB_lEEEaSI_NS4_8TiledMMAINS4_8MMA_AtomIJNS4_15SM100_MMA_S8_SSIaaiLi128ELi112ELNS4_4UMMA5MajorE0ELSN_0ELNSM_8SaturateE0EEEEEENS4_6LayoutISC_NS5_IJNSA_ILi0EEESS_SS_EEEEENS5_IJNS4_10UnderscoreESV_SV_EEEEENS4_13SM90_TMA_LOADENS4_14ComposedLayoutINS4_7SwizzleILi1ELi4ELi3EEENS4_18smem_ptr_flag_bitsILi8EEENSR_INS5_IJNSA_ILi8EEESG_EEENS5_IJSG_SB_EEEEEEEvNS4_8identityESY_S18_vS19_EENS_8epilogue10collective18CollectiveEpilogueINS1B_23Sm100TmaWarpSpecializedILi1ELi1ELi112ELb0ELb0EEEJSH_NS5_IJNSR_ISE_SB_EENSR_ISF_SB_EEEEEaSI_aSI_NS1B_6fusion15FusionCallbacksIS1F_NS1J_17LinearCombinationIaiaiLNS_15FloatRoundStyleE2EEESH_S1I_JEEENS4_5SM1004TMEM4LOAD26SM100_TMEM_LOAD_32dp32b16xESY_NSZ_INS10_ILi0ELi4ELi3EEES13_NSR_INS5_IJS14_NSA_ILi16EEEEEENS5_IJS1U_SB_EEEEEEENS4_39AutoVectorizingCopyWithAssumedAlignmentILi128EEENS4_14SM90_TMA_STOREES1Y_S20_S20_EEEvvEEEEvNT_6ParamsE)
	.align		4
        /*000c*/ 	.word	index@(__assertfail)
	.align		4
        /*0010*/ 	.word	0x00000000
	.align		4
        /*0014*/ 	.word	0xfffffffe
	.align		4
        /*0018*/ 	.word	0x00000000
	.align		4
        /*001c*/ 	.word	0xfffffffd
	.align		4
        /*0020*/ 	.word	0x00000000
	.align		4
        /*0024*/ 	.word	0xfffffffc


//--------------------- .nv.constant4             --------------------------
	.section	.nv.constant4,"a",@progbits
	.align	8
	.align		8
.nv.constant4:
        /*0000*/ 	.dword	__assertfail
	.align		8
        /*0008*/ 	.dword	__unnamed_1
	.align		8
        /*0010*/ 	.dword	_ZN40_INTERNAL_2e349590_4_k_cu_34881711_289404cuda3std3__45__cpo5beginE
	.align		8
        /*0018*/ 	.dword	_ZN40_INTERNAL_2e349590_4_k_cu_34881711_289404cuda3std3__45__cpo3endE
	.align		8
        /*0020*/ 	.dword	_ZN40_INTERNAL_2e349590_4_k_cu_34881711_289404cuda3std3__45__cpo6cbeginE
	.align		8
        /*0028*/ 	.dword	_ZN40_INTERNAL_2e349590_4_k_cu_34881711_289404cuda3std3__45__cpo4cendE
	.align		8
        /*0030*/ 	.dword	_ZN40_INTERNAL_2e349590_4_k_cu_34881711_289404cuda3std3__442_GLOBAL__N__2e349590_4_k_cu_34881711_289406ignoreE
	.align		8
        /*0038*/ 	.dword	_ZN40_INTERNAL_2e349590_4_k_cu_34881711_289404cuda3std3__419piecewise_constructE
	.align		8
        /*0040*/ 	.dword	_ZN40_INTERNAL_2e349590_4_k_cu_34881711_289404cuda3std3__48in_placeE
	.align		8
        /*0048*/ 	.dword	_ZN40_INTERNAL_2e349590_4_k_cu_34881711_289404cuda3std6ranges3__45__cpo4swapE
	.align		8
        /*0050*/ 	.dword	_ZN40_INTERNAL_2e349590_4_k_cu_34881711_289404cuda3std6ranges3__45__cpo9iter_moveE
	.align		8
        /*0058*/ 	.dword	_ZN40_INTERNAL_2e349590_4_k_cu_34881711_289404cute7productE
	.align		8
        /*0060*/ 	.dword	_ZN40_INTERNAL_2e349590_4_k_cu_34881711_289404cute1_E
	.align		8
        /*0068*/ 	.dword	$str$25
	.align		8
        /*0070*/ 	.dword	$str$26


//--------------------- .text._ZN7cutlass13device_kernelINS_4gemm6kernel13GemmUniversalIN4cute5tupleIJiiiiEEENS1_10collective13CollectiveMmaINS1_35MainloopSm100TmaUmmaWarpSpecializedILi26ELi2ELi4ENS5_IJNS4_1CILi1EEESB_SB_EEEEENS5_IJNSA_ILi128EEENSA_ILi112EEENSA_ILi32EEEEEEaNS5_IJlSB_lEEEaSI_NS4_8TiledMMAINS4_8MMA_AtomIJNS4_15SM100_MMA_S8_SSIaaiLi128ELi112ELNS4_4UMMA5MajorE0ELSN_0ELNSM_8SaturateE0EEEEEENS4_6LayoutISC_NS5_IJNSA_ILi0EEESS_SS_EEEEENS5_IJNS4_10UnderscoreESV_SV_EEEEENS4_13SM90_TMA_LOADENS4_14ComposedLayoutINS4_7SwizzleILi1ELi4ELi3EEENS4_18smem_ptr_flag_bitsILi8EEENSR_INS5_IJNSA_ILi8EEESG_EEENS5_IJSG_SB_EEEEEEEvNS4_8identityESY_S18_vS19_EENS_8epilogue10collective18CollectiveEpilogueINS1B_23Sm100TmaWarpSpecializedILi1ELi1ELi112ELb0ELb0EEEJSH_NS5_IJNSR_ISE_SB_EENSR_ISF_SB_EEEEEaSI_aSI_NS1B_6fusion15FusionCallbacksIS1F_NS1J_17LinearCombinationIaiaiLNS_15FloatRoundStyleE2EEESH_S1I_JEEENS4_5SM1004TMEM4LOAD26SM100_TMEM_LOAD_32dp32b16xESY_NSZ_INS10_ILi0ELi4ELi3EEES13_NSR_INS5_IJS14_NSA_ILi16EEEEEENS5_IJS1U_SB_EEEEEEENS4_39AutoVectorizingCopyWithAssumedAlignmentILi128EEENS4_14SM90_TMA_STOREES1Y_S20_S20_EEEvvEEEEvNT_6ParamsE --------------------------
	.section	.text._ZN7cutlass13device_kernelINS_4gemm6kernel13GemmUniversalIN4cute5tupleIJiiiiEEENS1_10collective13CollectiveMmaINS1_35MainloopSm100TmaUmmaWarpSpecializedILi26ELi2ELi4ENS5_IJNS4_1CILi1EEESB_SB_EEEEENS5_IJNSA_ILi128EEENSA_ILi112EEENSA_ILi32EEEEEEaNS5_IJlSB_lEEEaSI_NS4_8TiledMMAINS4_8MMA_AtomIJNS4_15SM100_MMA_S8_SSIaaiLi128ELi112ELNS4_4UMMA5MajorE0ELSN_0ELNSM_8SaturateE0EEEEEENS4_6LayoutISC_NS5_IJNSA_ILi0EEESS_SS_EEEEENS5_IJNS4_10UnderscoreESV_SV_EEEEENS4_13SM90_TMA_LOADENS4_14ComposedLayoutINS4_7SwizzleILi1ELi4ELi3EEENS4_18smem_ptr_flag_bitsILi8EEENSR_INS5_IJNSA_ILi8EEESG_EEENS5_IJSG_SB_EEEEEEEvNS4_8identityESY_S18_vS19_EENS_8epilogue10collective18CollectiveEpilogueINS1B_23Sm100TmaWarpSpecializedILi1ELi1ELi112ELb0ELb0EEEJSH_NS5_IJNSR_ISE_SB_EENSR_ISF_SB_EEEEEaSI_aSI_NS1B_6fusion15FusionCallbacksIS1F_NS1J_17LinearCombinationIaiaiLNS_15FloatRoundStyleE2EEESH_S1I_JEEENS4_5SM1004TMEM4LOAD26SM100_TMEM_LOAD_32dp32b16xESY_NSZ_INS10_ILi0ELi4ELi3EEES13_NSR_INS5_IJS14_NSA_ILi16EEEEEENS5_IJS1U_SB_EEEEEEENS4_39AutoVectorizingCopyWithAssumedAlignmentILi128EEENS4_14SM90_TMA_STOREES1Y_S20_S20_EEEvvEEEEvNT_6ParamsE,"ax",@progbits
	.align	128
.text._ZN7cutlass13device_kernelINS_4gemm6kernel13GemmUniversalIN4cute5tupleIJiiiiEEENS1_10collective13CollectiveMmaINS1_35MainloopSm100TmaUmmaWarpSpecializedILi26ELi2ELi4ENS5_IJNS4_1CILi1EEESB_SB_EEEEENS5_IJNSA_ILi128EEENSA_ILi112EEENSA_ILi32EEEEEEaNS5_IJlSB_lEEEaSI_NS4_8TiledMMAINS4_8MMA_AtomIJNS4_15SM100_MMA_S8_SSIaaiLi128ELi112ELNS4_4UMMA5MajorE0ELSN_0ELNSM_8SaturateE0EEEEEENS4_6LayoutISC_NS5_IJNSA_ILi0EEESS_SS_EEEEENS5_IJNS4_10UnderscoreESV_SV_EEEEENS4_13SM90_TMA_LOADENS4_14ComposedLayoutINS4_7SwizzleILi1ELi4ELi3EEENS4_18smem_ptr_flag_bitsILi8EEENSR_INS5_IJNSA_ILi8EEESG_EEENS5_IJSG_SB_EEEEEEEvNS4_8identityESY_S18_vS19_EENS_8epilogue10collective18CollectiveEpilogueINS1B_23Sm100TmaWarpSpecializedILi1ELi1ELi112ELb0ELb0EEEJSH_NS5_IJNSR_ISE_SB_EENSR_ISF_SB_EEEEEaSI_aSI_NS1B_6fusion15FusionCallbacksIS1F_NS1J_17LinearCombinationIaiaiLNS_15FloatRoundStyleE2EEESH_S1I_JEEENS4_5SM1004TMEM4LOAD26SM100_TMEM_LOAD_32dp32b16xESY_NSZ_INS10_ILi0ELi4ELi3EEES13_NSR_INS5_IJS14_NSA_ILi16EEEEEENS5_IJS1U_SB_EEEEEEENS4_39AutoVectorizingCopyWithAssumedAlignmentILi128EEENS4_14SM90_TMA_STOREES1Y_S20_S20_EEEvvEEEEvNT_6ParamsE:
        .type           _ZN7cutlass13device_kernelINS_4gemm6kernel13GemmUniversalIN4cute5tupleIJiiiiEEENS1_10collective13CollectiveMmaINS1_35MainloopSm100TmaUmmaWarpSpecializedILi26ELi2ELi4ENS5_IJNS4_1CILi1EEESB_SB_EEEEENS5_IJNSA_ILi128EEENSA_ILi112EEENSA_ILi32EEEEEEaNS5_IJlSB_lEEEaSI_NS4_8TiledMMAINS4_8MMA_AtomIJNS4_15SM100_MMA_S8_SSIaaiLi128ELi112ELNS4_4UMMA5MajorE0ELSN_0ELNSM_8SaturateE0EEEEEENS4_6LayoutISC_NS5_IJNSA_ILi0EEESS_SS_EEEEENS5_IJNS4_10UnderscoreESV_SV_EEEEENS4_13SM90_TMA_LOADENS4_14ComposedLayoutINS4_7SwizzleILi1ELi4ELi3EEENS4_18smem_ptr_flag_bitsILi8EEENSR_INS5_IJNSA_ILi8EEESG_EEENS5_IJSG_SB_EEEEEEEvNS4_8identityESY_S18_vS19_EENS_8epilogue10collective18CollectiveEpilogueINS1B_23Sm100TmaWarpSpecializedILi1ELi1ELi112ELb0ELb0EEEJSH_NS5_IJNSR_ISE_SB_EENSR_ISF_SB_EEEEEaSI_aSI_NS1B_6fusion15FusionCallbacksIS1F_NS1J_17LinearCombinationIaiaiLNS_15FloatRoundStyleE2EEESH_S1I_JEEENS4_5SM1004TMEM4LOAD26SM100_TMEM_LOAD_32dp32b16xESY_NSZ_INS10_ILi0ELi4ELi3EEES13_NSR_INS5_IJS14_NSA_ILi16EEEEEENS5_IJS1U_SB_EEEEEEENS4_39AutoVectorizingCopyWithAssumedAlignmentILi128EEENS4_14SM90_TMA_STOREES1Y_S20_S20_EEEvvEEEEvNT_6ParamsE,@function
        .size           _ZN7cutlass13device_kernelINS_4gemm6kernel13GemmUniversalIN4cute5tupleIJiiiiEEENS1_10collective13CollectiveMmaINS1_35MainloopSm100TmaUmmaWarpSpecializedILi26ELi2ELi4ENS5_IJNS4_1CILi1EEESB_SB_EEEEENS5_IJNSA_ILi128EEENSA_ILi112EEENSA_ILi32EEEEEEaNS5_IJlSB_lEEEaSI_NS4_8TiledMMAINS4_8MMA_AtomIJNS4_15SM100_MMA_S8_SSIaaiLi128ELi112ELNS4_4UMMA5MajorE0ELSN_0ELNSM_8SaturateE0EEEEEENS4_6LayoutISC_NS5_IJNSA_ILi0EEESS_SS_EEEEENS5_IJNS4_10UnderscoreESV_SV_EEEEENS4_13SM90_TMA_LOADENS4_14ComposedLayoutINS4_7SwizzleILi1ELi4ELi3EEENS4_18smem_ptr_flag_bitsILi8EEENSR_INS5_IJNSA_ILi8EEESG_EEENS5_IJSG_SB_EEEEEEEvNS4_8identityESY_S18_vS19_EENS_8epilogue10collective18CollectiveEpilogueINS1B_23Sm100TmaWarpSpecializedILi1ELi1ELi112ELb0ELb0EEEJSH_NS5_IJNSR_ISE_SB_EENSR_ISF_SB_EEEEEaSI_aSI_NS1B_6fusion15FusionCallbacksIS1F_NS1J_17LinearCombinationIaiaiLNS_15FloatRoundStyleE2EEESH_S1I_JEEENS4_5SM1004TMEM4LOAD26SM100_TMEM_LOAD_32dp32b16xESY_NSZ_INS10_ILi0ELi4ELi3EEES13_NSR_INS5_IJS14_NSA_ILi16EEEEEENS5_IJS1U_SB_EEEEEEENS4_39AutoVectorizingCopyWithAssumedAlignmentILi128EEENS4_14SM90_TMA_STOREES1Y_S20_S20_EEEvvEEEEvNT_6ParamsE,(.L_x_199 - _ZN7cutlass13device_kernelINS_4gemm6kernel13GemmUniversalIN4cute5tupleIJiiiiEEENS1_10collective13CollectiveMmaINS1_35MainloopSm100TmaUmmaWarpSpecializedILi26ELi2ELi4ENS5_IJNS4_1CILi1EEESB_SB_EEEEENS5_IJNSA_ILi128EEENSA_ILi112EEENSA_ILi32EEEEEEaNS5_IJlSB_lEEEaSI_NS4_8TiledMMAINS4_8MMA_AtomIJNS4_15SM100_MMA_S8_SSIaaiLi128ELi112ELNS4_4UMMA5MajorE0ELSN_0ELNSM_8SaturateE0EEEEEENS4_6LayoutISC_NS5_IJNSA_ILi0EEESS_SS_EEEEENS5_IJNS4_10UnderscoreESV_SV_EEEEENS4_13SM90_TMA_LOADENS4_14ComposedLayoutINS4_7SwizzleILi1ELi4ELi3EEENS4_18smem_ptr_flag_bitsILi8EEENSR_INS5_IJNSA_ILi8EEESG_EEENS5_IJSG_SB_EEEEEEEvNS4_8identityESY_S18_vS19_EENS_8epilogue10collective18CollectiveEpilogueINS1B_23Sm100TmaWarpSpecializedILi1ELi1ELi112ELb0ELb0EEEJSH_NS5_IJNSR_ISE_SB_EENSR_ISF_SB_EEEEEaSI_aSI_NS1B_6fusion15FusionCallbacksIS1F_NS1J_17LinearCombinationIaiaiLNS_15FloatRoundStyleE2EEESH_S1I_JEEENS4_5SM1004TMEM4LOAD26SM100_TMEM_LOAD_32dp32b16xESY_NSZ_INS10_ILi0ELi4ELi3EEES13_NSR_INS5_IJS14_NSA_ILi16EEEEEENS5_IJS1U_SB_EEEEEEENS4_39AutoVectorizingCopyWithAssumedAlignmentILi128EEENS4_14SM90_TMA_STOREES1Y_S20_S20_EEEvvEEEEvNT_6ParamsE)
        .other          _ZN7cutlass13device_kernelINS_4gemm6kernel13GemmUniversalIN4cute5tupleIJiiiiEEENS1_10collective13CollectiveMmaINS1_35MainloopSm100TmaUmmaWarpSpecializedILi26ELi2ELi4ENS5_IJNS4_1CILi1EEESB_SB_EEEEENS5_IJNSA_ILi128EEENSA_ILi112EEENSA_ILi32EEEEEEaNS5_IJlSB_lEEEaSI_NS4_8TiledMMAINS4_8MMA_AtomIJNS4_15SM100_MMA_S8_SSIaaiLi128ELi112ELNS4_4UMMA5MajorE0ELSN_0ELNSM_8SaturateE0EEEEEENS4_6LayoutISC_NS5_IJNSA_ILi0EEESS_SS_EEEEENS5_IJNS4_10UnderscoreESV_SV_EEEEENS4_13SM90_TMA_LOADENS4_14ComposedLayoutINS4_7SwizzleILi1ELi4ELi3EEENS4_18smem_ptr_flag_bitsILi8EEENSR_INS5_IJNSA_ILi8EEESG_EEENS5_IJSG_SB_EEEEEEEvNS4_8identityESY_S18_vS19_EENS_8epilogue10collective18CollectiveEpilogueINS1B_23Sm100TmaWarpSpecializedILi1ELi1ELi112ELb0ELb0EEEJSH_NS5_IJNSR_ISE_SB_EENSR_ISF_SB_EEEEEaSI_aSI_NS1B_6fusion15FusionCallbacksIS1F_NS1J_17LinearCombinationIaiaiLNS_15FloatRoundStyleE2EEESH_S1I_JEEENS4_5SM1004TMEM4LOAD26SM100_TMEM_LOAD_32dp32b16xESY_NSZ_INS10_ILi0ELi4ELi3EEES13_NSR_INS5_IJS14_NSA_ILi16EEEEEENS5_IJS1U_SB_EEEEEEENS4_39AutoVectorizingCopyWithAssumedAlignmentILi128EEENS4_14SM90_TMA_STOREES1Y_S20_S20_EEEvvEEEEvNT_6ParamsE,@"STO_CUDA_ENTRY STV_DEFAULT"
_ZN7cutlass13device_kernelINS_4gemm6kernel13GemmUniversalIN4cute5tupleIJiiiiEEENS1_10collective13CollectiveMmaINS1_35MainloopSm100TmaUmmaWarpSpecializedILi26ELi2ELi4ENS5_IJNS4_1CILi1EEESB_SB_EEEEENS5_IJNSA_ILi128EEENSA_ILi112EEENSA_ILi32EEEEEEaNS5_IJlSB_lEEEaSI_NS4_8TiledMMAINS4_8MMA_AtomIJNS4_15SM100_MMA_S8_SSIaaiLi128ELi112ELNS4_4UMMA5MajorE0ELSN_0ELNSM_8SaturateE0EEEEEENS4_6LayoutISC_NS5_IJNSA_ILi0EEESS_SS_EEEEENS5_IJNS4_10UnderscoreESV_SV_EEEEENS4_13SM90_TMA_LOADENS4_14ComposedLayoutINS4_7SwizzleILi1ELi4ELi3EEENS4_18smem_ptr_flag_bitsILi8EEENSR_INS5_IJNSA_ILi8EEESG_EEENS5_IJSG_SB_EEEEEEEvNS4_8identityESY_S18_vS19_EENS_8epilogue10collective18CollectiveEpilogueINS1B_23Sm100TmaWarpSpecializedILi1ELi1ELi112ELb0ELb0EEEJSH_NS5_IJNSR_ISE_SB_EENSR_ISF_SB_EEEEEaSI_aSI_NS1B_6fusion15FusionCallbacksIS1F_NS1J_17LinearCombinationIaiaiLNS_15FloatRoundStyleE2EEESH_S1I_JEEENS4_5SM1004TMEM4LOAD26SM100_TMEM_LOAD_32dp32b16xESY_NSZ_INS10_ILi0ELi4ELi3EEES13_NSR_INS5_IJS14_NSA_ILi16EEEEEENS5_IJS1U_SB_EEEEEEENS4_39AutoVectorizingCopyWithAssumedAlignmentILi128EEENS4_14SM90_TMA_STOREES1Y_S20_S20_EEEvvEEEEvNT_6ParamsE:
[----:B------:R-:W1:Y:S01]  /*0000*/  LDC R1, c[0x0][0x37c] ;  /* 0x0000df00ff017b82 */ /* 0x000e620000000800 */
[----:B------:R-:W2:Y:S01]  /*0010*/  S2R R252, SR_TID.X ;  /* 0x0000000000fc7919 */ /* 0x000ea20000002100 */
[----:B------:R-:W3:Y:S01]  /*0020*/  LDCU.64 UR8, c[0x0][0x890] ;  /* 0x00011200ff0877ac */ /* 0x000ee20008000a00 */
[----:B------:R-:W-:Y:S02]  /*0030*/  PRMT R244, RZ, 0x7610, R244 ;  /* 0x00007610fff47816 */ /* 0x000fe400000000f4 */
[----:B------:R-:W-:Y:S01]  /*0040*/  ELECT P3, URZ, PT ;  /* 0x0000000000ff782f */ /* 0x000fe20003860000 */
[----:B---3--:R-:W-:-:S04]  /*0050*/  UISETP.NE.U32.AND UP0, UPT, UR8, URZ, UPT ;  /* 0x000000ff0800728c */ /* 0x008fc8000bf05070 */
[----:B------:R-:W-:Y:S01]  /*0060*/  UISETP.NE.AND.EX UP0, UPT, UR9, URZ, UPT, UP0 ;  /* 0x000000ff0900728c */ /* 0x000fe2000bf05300 */
[----:B--2---:R-:W-:-:S05]  /*0070*/  SHF.R.U32.HI R245, RZ, 0x5, R252 ;  /* 0x00000005fff57819 */ /* 0x004fca00000116fc */
[----:B------:R-:W2:Y:S02]  /*0080*/  SHFL.IDX PT, R0, R245, RZ, 0x1f ;  /* 0x00001ffff5007589 */ /* 0x000ea400000e0000 */
[----:B--2---:R-:W-:Y:S01]  /*0090*/  R2UR UR22, R0 ;  /* 0x00000000001672ca */ /* 0x004fe200000e0000 */
[----:B-1----:R-:W-:-:S14]  /*00a0*/  BRA.U UP0, `(.L_x_0) ;  /* 0x0000000100307547 */ /* 0x002fdc000b800000 */
[----:B------:R-:W1:Y:S02]  /*00b0*/  LDCU.64 UR4, c[0x0][0x888] ;  /* 0x00011100ff0477ac */ /* 0x000e640008000a00 */
[----:B-1----:R-:W-:-:S04]  /*00c0*/  UISETP.NE.U32.AND UP0, UPT, UR4, URZ, UPT ;  /* 0x000000ff0400728c */ /* 0x002fc8000bf05070 */
[----:B------:R-:W-:-:S09]  /*00d0*/  UISETP.NE.AND.EX UP0, UPT, UR5, URZ, UPT, UP0 ;  /* 0x000000ff0500728c */ /* 0x000fd2000bf05300 */
[----:B------:R-:W-:Y:S05]  /*00e0*/  BRA.U !UP0, `(.L_x_1) ;  /* 0x0000000108187547 */ /* 0x000fea000b800000 */
[----:B------:R-:W1:Y:S01]  /*00f0*/  LDC.64 R2, c[0x0][0x888] ;  /* 0x00022200ff027b82 */ /* 0x000e620000000a00 */
[----:B------:R-:W1:Y:S02]  /*0100*/  LDCU.64 UR4, c[0x0][0x358] ;  /* 0x00006b00ff0477ac */ /* 0x000e640008000a00 */
[----:B-1----:R-:W2:Y:S01]  /*0110*/  LDG.E R0, desc[UR4][R2.64] ;  /* 0x0000000402007981 */ /* 0x002ea2000c1e1900 */
[----:B------:R-:W-:Y:S01]  /*0120*/  HFMA2 R244, -RZ, RZ, 0, 5.9604644775390625e-08 ;  /* 0x00000001fff47431 */ /* 0x000fe200000001ff */
[----:B--2---:R-:W-:Y:S01]  /*0130*/  R2UR UR45, R0 ;  /* 0x00000000002d72ca */ /* 0x004fe200000e0000 */
[----:B------:R-:W-:Y:S05]  /*0140*/  BRA `(.L_x_0) ;  /* 0x0000000000087947 */ /* 0x000fea0003800000 */
.L_x_1:
[----:B------:R-:W-:Y:S01]  /*0150*/  HFMA2 R244, -RZ, RZ, 0, 5.9604644775390625e-08 ;  /* 0x00000001fff47431 */ /* 0x000fe200000001ff */
[----:B------:R-:W1:Y:S02]  /*0160*/  LDCU UR45, c[0x0][0x880] ;  /* 0x00011000ff2d77ac */ /* 0x000e640008000800 */
.L_x_0:
[----:B------:R-:W2:Y:S02]  /*0170*/  LDCU.64 UR4, c[0x0][0x8b0] ;  /* 0x00011600ff0477ac */ /* 0x000ea40008000a00 */
[----:B--2---:R-:W-:-:S04]  /*0180*/  UISETP.NE.U32.AND UP0, UPT, UR4, URZ, UPT ;  /* 0x000000ff0400728c */ /* 0x004fc8000bf05070 */
[----:B------:R-:W-:-:S09]  /*0190*/  UISETP.NE.AND.EX UP0, UPT, UR5, URZ, UPT, UP0 ;  /* 0x000000ff0500728c */ /* 0x000fd2000bf05300 */
[----:B------:R-:W-:Y:S05]  /*01a0*/  BRA.U UP0, `(.L_x_2) ;  /* 0x0000000100287547 */ /* 0x000fea000b800000 */
[----:B------:R-:W2:Y:S02]  /*01b0*/  LDCU.64 UR4, c[0x0][0x8a8] ;  /* 0x00011500ff0477ac */ /* 0x000ea40008000a00 */
[----:B--2---:R-:W-:-:S04]  /*01c0*/  UISETP.NE.U32.AND UP0, UPT, UR4, URZ, UPT ;  /* 0x000000ff0400728c */ /* 0x004fc8000bf05070 */
[----:B------:R-:W-:-:S09]  /*01d0*/  UISETP.NE.AND.EX UP0, UPT, UR5, URZ, UPT, UP0 ;  /* 0x000000ff0500728c */ /* 0x000fd2000bf05300 */
[----:B------:R-:W-:Y:S05]  /*01e0*/  BRA.U !UP0, `(.L_x_3) ;  /* 0x0000000108147547 */ /* 0x000fea000b800000 */
[----:B------:R-:W2:Y:S01]  /*01f0*/  LDC.64 R2, c[0x0][0x8a8] ;  /* 0x00022a00ff027b82 */ /* 0x000ea20000000a00 */
[----:B------:R-:W2:Y:S02]  /*0200*/  LDCU.64 UR4, c[0x0][0x358] ;  /* 0x00006b00ff0477ac */ /* 0x000ea40008000a00 */
[----:B--2---:R-:W2:Y:S02]  /*0210*/  LDG.E R0, desc[UR4][R2.64] ;  /* 0x0000000402007981 */ /* 0x004ea4000c1e1900 */
[----:B--2---:R-:W-:Y:S01]  /*0220*/  R2UR UR37, R0 ;  /* 0x00000000002572ca */ /* 0x004fe200000e0000 */
[----:B------:R-:W-:-:S14]  /*0230*/  BRA `(.L_x_2) ;  /* 0x0000000000047947 */ /* 0x000fdc0003800000 */
.L_x_3:
[----:B------:R-:W2:Y:S02]  /*0240*/  LDCU UR37, c[0x0][0x8a0] ;  /* 0x00011400ff2577ac */ /* 0x000ea40008000800 */
.L_x_2:
[----:B------:R-:W-:Y:S01]  /*0250*/  IMAD.U32 R0, RZ, RZ, UR22 ;  /* 0x00000016ff007e24 */ /* 0x000fe2000f8e00ff */
[----:B------:R-:W-:Y:S04]  /*0260*/  BSSY.RECONVERGENT B0, `(.L_x_4) ;  /* 0x000000c000007945 */ /* 0x000fe80003800200 */
[C---:B------:R-:W-:Y:S02]  /*0270*/  ISETP.NE.OR P1, PT, R0.reuse, 0x1, !P3 ;  /* 0x000000010000780c */ /* 0x040fe40005f25670 */
[----:B------:R-:W-:-:S11]  /*0280*/  ISETP.NE.OR P0, PT, R0, 0x3, !P3 ;  /* 0x000000030000780c */ /* 0x000fd60005f05670 */
[----:B------:R-:W-:Y:S05]  /*0290*/  @P1 BRA `(.L_x_5) ;  /* 0x0000000000201947 */ /* 0x000fea0003800000 */
[----:B------:R-:W3:Y:S02]  /*02a0*/  LDCU.64 UR4, c[0x0][0x348] ;  /* 0x00006900ff0477ac */ /* 0x000ee40008000a00 */
[----:B---3--:R-:W-:Y:S02]  /*02b0*/  UIADD3 UR6, UP1, UPT, UR4, 0x80, URZ ;  /* 0x0000008004067890 */ /* 0x008fe4000ff3e0ff */
[----:B------:R-:W-:Y:S02]  /*02c0*/  UIADD3 UR4, UP0, UPT, UR4, 0x180, URZ ;  /* 0x0000018004047890 */ /* 0x000fe4000ff1e0ff */
[----:B------:R-:W-:Y:S02]  /*02d0*/  UIADD3.X UR7, UPT, UPT, URZ, UR5, URZ, UP1, !UPT ;  /* 0x00000005ff077290 */ /* 0x000fe40008ffe4ff */
[----:B------:R-:W-:-:S07]  /*02e0*/  UIADD3.X UR5, UPT, UPT, URZ, UR5, URZ, UP0, !UPT ;  /* 0x00000005ff057290 */ /* 0x000fce00087fe4ff */
[----:B------:R3:W-:Y:S02]  /*02f0*/  UTMACCTL.PF [UR6] ;  /* 0x00000000060079b9 */ /* 0x0007e40008040000 */
[----:B------:R3:W-:Y:S02]  /*0300*/  UTMACCTL.PF [UR4] ;  /* 0x00000000040079b9 */ /* 0x0007e40008040000 */
[----:B---3--:R-:W-:Y:S01]  /*0310*/  NOP ;  /* 0x0000000000007918 */ /* 0x008fe20000000000 */
.L_x_5:
[----:B-12---:R-:W-:Y:S05]  /*0320*/  BSYNC.RECONVERGENT B0 ;  /* 0x0000000000007941 */ /* 0x006fea0003800200 */
.L_x_4:
[----:B------:R-:W-:Y:S04]  /*0330*/  BSSY.RECONVERGENT B0, `(.L_x_6) ;  /* 0x000000a000007945 */ /* 0x000fe80003800200 */
[----:B------:R-:W-:Y:S05]  /*0340*/  @P0 BRA `(.L_x_7) ;  /* 0x0000000000200947 */ /* 0x000fea0003800000 */
[----:B------:R-:W1:Y:S02]  /*0350*/  LDCU.64 UR4, c[0x0][0x348] ;  /* 0x00006900ff0477ac */ /* 0x000e640008000a00 */
[----:B-1----:R-:W-:Y:S02]  /*0360*/  UIADD3 UR6, UP1, UPT, UR4, 0x580, URZ ;  /* 0x0000058004067890 */ /* 0x002fe4000ff3e0ff */
[----:B------:R-:W-:Y:S02]  /*0370*/  UIADD3 UR4, UP0, UPT, UR4, 0x680, URZ ;  /* 0x0000068004047890 */ /* 0x000fe4000ff1e0ff */
[----:B------:R-:W-:Y:S02]  /*0380*/  UIADD3.X UR7, UPT, UPT, URZ, UR5, URZ, UP1, !UPT ;  /* 0x00000005ff077290 */ /* 0x000fe40008ffe4ff */
[----:B------:R-:W-:-:S07]  /*0390*/  UIADD3.X UR5, UPT, UPT, URZ, UR5, URZ, UP0, !UPT ;  /* 0x00000005ff057290 */ /* 0x000fce00087fe4ff */
[----:B------:R1:W-:Y:S02]  /*03a0*/  UTMACCTL.PF [UR6] ;  /* 0x00000000060079b9 */ /* 0x0003e40008040000 */
[----:B------:R1:W-:Y:S02]  /*03b0*/  UTMACCTL.PF [UR4] ;  /* 0x00000000040079b9 */ /* 0x0003e40008040000 */
[----:B-1----:R-:W-:Y:S01]  /*03c0*/  NOP ;  /* 0x0000000000007918 */ /* 0x002fe20000000000 */
.L_x_7:
[----:B------:R-:W-:Y:S05]  /*03d0*/  BSYNC.RECONVERGENT B0 ;  /* 0x0000000000007941 */ /* 0x000fea0003800200 */
.L_x_6:
[----:B------:R-:W1:Y:S01]  /*03e0*/  LDCU.64 UR4, c[0x0][0x888] ;  /* 0x00011100ff0477ac */ /* 0x000e620008000a00 */
[----:B------:R-:W-:Y:S02]  /*03f0*/  UISETP.EQ.U32.AND UP1, UPT, UR8, URZ, UPT ;  /* 0x000000ff0800728c */ /* 0x000fe4000bf22070 */
[----:B------:R-:W-:Y:S02]  /*0400*/  UPLOP3.LUT UP3, UPT, UPT, UPT, UPT, 0x80, 0x8 ;  /* 0x000000000008789c */ /* 0x000fe40003f6f070 */
[----:B-1----:R-:W-:-:S04]  /*0410*/  UISETP.NE.U32.AND UP0, UPT, UR4, URZ, UPT ;  /* 0x000000ff0400728c */ /* 0x002fc8000bf05070 */
[----:B------:R-:W-:-:S04]  /*0420*/  UISETP.NE.AND.EX UP2, UPT, UR5, URZ, UPT, UP0 ;  /* 0x000000ff0500728c */ /* 0x000fc8000bf45300 */
[----:B------:R-:W-:-:S04]  /*0430*/  UISETP.EQ.OR.EX UP4, UPT, UR9, URZ, !UP2, UP1 ;  /* 0x000000ff0900728c */ /* 0x000fc8000d782710 */
[----:B------:R-:W-:-:S05]  /*0440*/  UP2UR UR62, UPR, URZ, 0x10 ;  /* 0x00000010ff3e7883 */ /* 0x000fca0008000000 */
[----:B------:R-:W-:Y:S07]  /*0450*/  BRA.U !UP4, `(.L_x_8) ;  /* 0x000000010c1c7547 */ /* 0x000fee000b800000 */
[----:B------:R-:W-:Y:S02]  /*0460*/  UISETP.NE.U32.AND UP1, UPT, UR8, URZ, UPT ;  /* 0x000000ff0800728c */ /* 0x000fe4000bf25070 */
[----:B------:R-:W-:Y:S02]  /*0470*/  UISETP.NE.AND UP0, UPT, UR45, URZ, UPT ;  /* 0x000000ff2d00728c */ /* 0x000fe4000bf05270 */
[----:B------:R-:W-:Y:S02]  /*0480*/  UISETP.NE.AND.EX UP1, UPT, UR9, URZ, UPT, UP1 ;  /* 0x000000ff0900728c */ /* 0x000fe4000bf25310 */
[----:B------:R-:W-:-:S09]  /*0490*/  USEL UR4, URZ, 0xffffffff, UP2 ;  /* 0xffffffffff047887 */ /* 0x000fd20009000000 */
[----:B------:R-:W-:-:S04]  /*04a0*/  @!UP1 USEL UR4, URZ, 0xffffffff, UP0 ;  /* 0xffffffffff049887 */ /* 0x000fc80008000000 */
[----:B------:R-:W-:-:S04]  /*04b0*/  ULOP3.LUT UR4, UR4, 0x1, URZ, 0xc0, !UPT ;  /* 0x0000000104047892 */ /* 0x000fc8000f8ec0ff */
[----:B------:R-:W-:-:S11]  /*04c0*/  UISETP.NE.U32.AND UP3, UPT, UR4, 0x1, UPT ;  /* 0x000000010400788c */ /* 0x000fd6000bf65070 */
.L_x_8:
[----:B------:R-:W1:Y:S01]  /*04d0*/  SHFL.IDX PT, R2, R245, RZ, 0x1f ;  /* 0x00001ffff5027589 */ /* 0x000e6200000e0000 */
[----:B------:R-:W-:-:S04]  /*04e0*/  UISETP.NE.AND UP0, UPT, UR22, 0x2, UPT ;  /* 0x000000021600788c */ /* 0x000fc8000bf05270 */
[----:B------:R-:W-:Y:S01]  /*04f0*/  USEL UR44, URZ, 0x1, UP0 ;  /* 0x00000001ff2c7887 */ /* 0x000fe20008000000 */
[----:B-1----:R-:W-:-:S13]  /*0500*/  ISETP.NE.AND P0, PT, R2, RZ, PT ;  /* 0x000000ff0200720c */ /* 0x002fda0003f05270 */
[----:B------:R-:W-:Y:S05]  /*0510*/  @P0 BRA `(.L_x_9) ;  /* 0x0000000400040947 */ /* 0x000fea0003800000 */
[----:B------:R-:W-:Y:S01]  /*0520*/  ELECT P0, URZ, PT ;  /* 0x0000000000ff782f */ /* 0x000fe20003800000 */
[----:B------:R-:W-:-:S12]  /*0530*/  BSSY.RECONVERGENT B0, `(.L_x_9) ;  /* 0x000003f000007945 */ /* 0x000fd80003800200 */
[----:B------:R-:W-:Y:S05]  /*0540*/  @!P0 BRA `(.L_x_10) ;  /* 0x0000000000f48947 */ /* 0x000fea0003800000 */
[----:B------:R-:W1:Y:S01]  /*0550*/  S2UR UR4, SR_CgaCtaId ;  /* 0x00000000000479c3 */ /* 0x000e620000008800 */
[----:B------:R-:W-:Y:S01]  /*0560*/  UMOV UR5, 0x400 ;  /* 0x0000040000057882 */ /* 0x000fe20000000000 */
[----:B------:R-:W-:Y:S02]  /*0570*/  UMOV UR6, 0x1 ;  /* 0x0000000100067882 */ /* 0x000fe40000000000 */
[----:B------:R-:W-:-:S04]  /*0580*/  UIADD3 UR6, UPT, UPT, -UR6, 0x100000, URZ ;  /* 0x0010000006067890 */ /* 0x000fc8000fffe1ff */
[----:B------:R-:W-:Y:S02]  /*0590*/  USHF.L.U32 UR7, UR6, 0xb, URZ ;  /* 0x0000000b06077899 */ /* 0x000fe400080006ff */
[----:B------:R-:W-:Y:S02]  /*05a0*/  USHF.L.U32 UR6, UR6, 0x1, URZ ;  /* 0x0000000106067899 */ /* 0x000fe400080006ff */
[----:B-1----:R-:W-:Y:S01]  /*05b0*/  ULEA UR4, UR4, UR5, 0x18 ;  /* 0x0000000504047291 */ /* 0x002fe2000f8ec0ff */
[----:B------:R-:W1:Y:S11]  /*05c0*/  FENCE.VIEW.ASYNC.S ;  /* 0x00000000000073c6 */ /* 0x000e760000000000 */
[----:B-1----:R1:W2:Y:S01]  /*05d0*/  SYNCS.EXCH.64 URZ, [UR4], UR6 ;  /* 0x0000000604ff75b2 */ /* 0x0022a20008000100 */
[----:B------:R1:W3:Y:S01]  /*05e0*/  SYNCS.EXCH.64 URZ, [UR4+0xd0], UR6 ;  /* 0x0000d00604ff75b2 */ /* 0x0002e20008000100 */
[----:B------:R1:W4:Y:S01]  /*05f0*/  SYNCS.EXCH.64 URZ, [UR4+0x8], UR6 ;  /* 0x0000080604ff75b2 */ /* 0x0003220008000100 */
[----:B------:R1:W1:Y:S01]  /*0600*/  SYNCS.EXCH.64 URZ, [UR4+0xd8], UR6 ;  /* 0x0000d80604ff75b2 */ /* 0x0002620008000100 */
        /* <DEDUP_REMOVED lines=48> */
[----:B--234-:R-:W-:Y:S01]  /*0910*/  NOP ;  /* 0x0000000000007918 */ /* 0x01cfe20000000000 */
.L_x_10:
[----:B-1----:R-:W-:Y:S05]  /*0920*/  BSYNC.RECONVERGENT B0 ;  /* 0x0000000000007941 */ /* 0x002fea0003800200 */
.L_x_9:
[----:B------:R-:W1:Y:S01]  /*0930*/  SHFL.IDX PT, R2, R245, RZ, 0x1f ;  /* 0x00001ffff5027589 */ /* 0x000e6200000e0000 */
[----:B------:R-:W-:Y:S01]  /*0940*/  NOP ;  /* 0x0000000000007918 */ /* 0x000fe20000000000 */
[----:B-1----:R-:W-:-:S13]  /*0950*/  ISETP.NE.AND P0, PT, R2, 0x1, PT ;  /* 0x000000010200780c */ /* 0x002fda0003f05270 */
[----:B------:R-:W-:Y:S05]  /*0960*/  @P0 BRA `(.L_x_11) ;  /* 0x0000000000400947 */ /* 0x000fea0003800000 */
[----:B------:R-:W1:Y:S01]  /*0970*/  S2UR UR4, SR_CgaCtaId ;  /* 0x00000000000479c3 */ /* 0x000e620000008800 */
[----:B------:R-:W-:Y:S01]  /*0980*/  UMOV UR5, 0x400 ;  /* 0x0000040000057882 */ /* 0x000fe20000000000 */
[----:B------:R-:W-:Y:S01]  /*0990*/  UMOV UR8, 0x20 ;  /* 0x0000002000087882 */ /* 0x000fe20000000000 */
[----:B------:R-:W-:Y:S01]  /*09a0*/  UMOV UR6, 0x80 ;  /* 0x0000008000067882 */ /* 0x000fe20000000000 */
[----:B------:R-:W-:-:S04]  /*09b0*/  UIADD3 UR8, UPT, UPT, -UR8, 0x100000, URZ ;  /* 0x0010000008087890 */ /* 0x000fc8000fffe1ff */
[----:B------:R-:W-:Y:S02]  /*09c0*/  USHF.L.U32 UR9, UR8, 0xb, URZ ;  /* 0x0000000b08097899 */ /* 0x000fe400080006ff */
[----:B------:R-:W-:Y:S02]  /*09d0*/  USHF.L.U32 UR8, UR8, 0x1, URZ ;  /* 0x0000000108087899 */ /* 0x000fe400080006ff */
[----:B------:R-:W-:-:S04]  /*09e0*/  UIADD3 UR6, UPT, UPT, -UR6, 0x100000, URZ ;  /* 0x0010000006067890 */ /* 0x000fc8000fffe1ff */
[----:B------:R-:W-:Y:S02]  /*09f0*/  USHF.L.U32 UR7, UR6, 0xb, URZ ;  /* 0x0000000b06077899 */ /* 0x000fe400080006ff */
[----:B------:R-:W-:Y:S01]  /*0a00*/  USHF.L.U32 UR6, UR6, 0x1, URZ ;  /* 0x0000000106067899 */ /* 0x000fe200080006ff */
[----:B------:R-:W-:Y:S01]  /*0a10*/  ELECT P0, URZ, PT ;  /* 0x0000000000ff782f */ /* 0x000fe20003800000 */
[----:B-1----:R-:W-:Y:S01]  /*0a20*/  ULEA UR4, UR4, UR5, 0x18 ;  /* 0x0000000504047291 */ /* 0x002fe2000f8ec0ff */
[----:B------:R-:W1:Y:S11]  /*0a30*/  FENCE.VIEW.ASYNC.S ;  /* 0x00000000000073c6 */ /* 0x000e760000000000 */
[----:B-1----:R1:W2:Y:S01]  /*0a40*/  SYNCS.EXCH.64 URZ, [UR4+0x1a0], UR8 ;  /* 0x0001a00804ff75b2 */ /* 0x0022a20008000100 */
[----:B------:R1:W3:Y:S01]  /*0a50*/  SYNCS.EXCH.64 URZ, [UR4+0x1a8], UR6 ;  /* 0x0001a80604ff75b2 */ /* 0x0002e20008000100 */
[----:B------:R-:W-:Y:S01]  /*0a60*/  NOP ;  /* 0x0000000000007918 */ /* 0x000fe20000000000 */
.L_x_11:
[----:B------:R-:W4:Y:S01]  /*0a70*/  SHFL.IDX PT, R2, R245, RZ, 0x1f ;  /* 0x00001ffff5027589 */ /* 0x000f2200000e0000 */
[----:B------:R-:W-:Y:S01]  /*0a80*/  NOP ;  /* 0x0000000000007918 */ /* 0x000fe20000000000 */
[----:B----4-:R-:W-:-:S13]  /*0a90*/  ISETP.NE.AND P0, PT, R2, 0x3, PT ;  /* 0x000000030200780c */ /* 0x010fda0003f05270 */
[----:B------:R-:W-:Y:S05]  /*0aa0*/  @P0 BRA `(.L_x_12) ;  /* 0x0000000000300947 */ /* 0x000fea0003800000 */
[----:B-1----:R-:W1:Y:S01]  /*0ab0*/  S2UR UR4, SR_CgaCtaId ;  /* 0x00000000000479c3 */ /* 0x002e620000008800 */
[----:B------:R-:W-:Y:S01]  /*0ac0*/  UMOV UR5, 0x400 ;  /* 0x0000040000057882 */ /* 0x000fe20000000000 */
[----:B------:R-:W-:Y:S01]  /*0ad0*/  UMOV UR6, 0x20 ;  /* 0x0000002000067882 */ /* 0x000fe20000000000 */
[----:B------:R-:W-:Y:S01]  /*0ae0*/  ELECT P0, URZ, PT ;  /* 0x0000000000ff782f */ /* 0x000fe20003800000 */
[----:B------:R-:W-:-:S04]  /*0af0*/  UIADD3 UR6, UPT, UPT, -UR6, 0x100000, URZ ;  /* 0x0010000006067890 */ /* 0x000fc8000fffe1ff */
[----:B------:R-:W-:Y:S02]  /*0b00*/  USHF.L.U32 UR7, UR6, 0xb, URZ ;  /* 0x0000000b06077899 */ /* 0x000fe400080006ff */
[----:B------:R-:W-:Y:S02]  /*0b10*/  USHF.L.U32 UR6, UR6, 0x1, URZ ;  /* 0x0000000106067899 */ /* 0x000fe400080006ff */
[----:B-1----:R-:W-:Y:S01]  /*0b20*/  ULEA UR4, UR4, UR5, 0x18 ;  /* 0x0000000504047291 */ /* 0x002fe2000f8ec0ff */
[----:B------:R-:W1:Y:S11]  /*0b30*/  FENCE.VIEW.ASYNC.S ;  /* 0x00000000000073c6 */ /* 0x000e760000000000 */
[----:B-1----:R4:W1:Y:S01]  /*0b40*/  SYNCS.EXCH.64 URZ, [UR4+0x1b0], UR6 ;  /* 0x0001b00604ff75b2 */ /* 0x0028620008000100 */
[----:B------:R4:W1:Y:S02]  /*0b50*/  SYNCS.EXCH.64 URZ, [UR4+0x1b8], UR6 ;  /* 0x0001b80604ff75b2 */ /* 0x0008640008000100 */
[----:B----4-:R-:W-:Y:S01]  /*0b60*/  NOP ;  /* 0x0000000000007918 */ /* 0x010fe20000000000 */
.L_x_12:
[----:B------:R-:W4:Y:S01]  /*0b70*/  SHFL.IDX PT, R2, R245, RZ, 0x1f ;  /* 0x00001ffff5027589 */ /* 0x000f2200000e0000 */
[----:B------:R-:W-:Y:S01]  /*0b80*/  NOP ;  /* 0x0000000000007918 */ /* 0x000fe20000000000 */
[----:B----4-:R-:W-:-:S13]  /*0b90*/  ISETP.NE.AND P0, PT, R2, 0x4, PT ;  /* 0x000000040200780c */ /* 0x010fda0003f05270 */
[----:B------:R-:W-:Y:S05]  /*0ba0*/  @P0 BRA `(.L_x_13) ;  /* 0x00000000004c0947 */ /* 0x000fea0003800000 */
[----:B-1----:R-:W1:Y:S01]  /*0bb0*/  S2UR UR4, SR_CgaCtaId ;  /* 0x00000000000479c3 */ /* 0x002e620000008800 */
[----:B------:R-:W-:Y:S01]  /*0bc0*/  UMOV UR6, 0x100 ;  /* 0x0000010000067882 */ /* 0x000fe20000000000 */
[----:B------:R-:W-:Y:S01]  /*0bd0*/  UMOV UR5, 0x400 ;  /* 0x0000040000057882 */ /* 0x000fe20000000000 */
[----:B------:R-:W-:Y:S01]  /*0be0*/  USEL UR6, UR6, 0xe0, UP3 ;  /* 0x000000e006067887 */ /* 0x000fe20009800000 */
[----:B------:R-:W-:Y:S01]  /*0bf0*/  UMOV UR8, 0x1 ;  /* 0x0000000100087882 */ /* 0x000fe20000000000 */
[----:B------:R-:W-:Y:S01]  /*0c00*/  ELECT P0, URZ, PT ;  /* 0x0000000000ff782f */ /* 0x000fe20003800000 */
[----:B------:R-:W-:-:S04]  /*0c10*/  UIADD3 UR8, UPT, UPT, -UR8, 0x100000, URZ ;  /* 0x0010000008087890 */ /* 0x000fc8000fffe1ff */
[----:B------:R-:W-:Y:S02]  /*0c20*/  USHF.L.U32 UR9, UR8, 0xb, URZ ;  /* 0x0000000b08097899 */ /* 0x000fe400080006ff */
[----:B------:R-:W-:Y:S02]  /*0c30*/  USHF.L.U32 UR8, UR8, 0x1, URZ ;  /* 0x0000000108087899 */ /* 0x000fe400080006ff */
[----:B------:R-:W-:-:S04]  /*0c40*/  UIADD3 UR6, UPT, UPT, -UR6, 0x100000, URZ ;  /* 0x0010000006067890 */ /* 0x000fc8000fffe1ff */
[----:B------:R-:W-:Y:S02]  /*0c50*/  USHF.L.U32 UR7, UR6, 0xb, URZ ;  /* 0x0000000b06077899 */ /* 0x000fe400080006ff */
[----:B------:R-:W-:Y:S02]  /*0c60*/  USHF.L.U32 UR6, UR6, 0x1, URZ ;  /* 0x0000000106067899 */ /* 0x000fe400080006ff */
[----:B-1----:R-:W-:Y:S01]  /*0c70*/  ULEA UR4, UR4, UR5, 0x18 ;  /* 0x0000000504047291 */ /* 0x002fe2000f8ec0ff */
[----:B------:R-:W1:Y:S11]  /*0c80*/  FENCE.VIEW.ASYNC.S ;  /* 0x00000000000073c6 */ /* 0x000e760000000000 */
[----:B-1----:R4:W1:Y:S01]  /*0c90*/  SYNCS.EXCH.64 URZ, [UR4+0x1c0], UR8 ;  /* 0x0001c00804ff75b2 */ /* 0x0028620008000100 */
[----:B------:R4:W1:Y:S01]  /*0ca0*/  SYNCS.EXCH.64 URZ, [UR4+0x1d0], UR6 ;  /* 0x0001d00604ff75b2 */ /* 0x0008620008000100 */
[----:B------:R4:W1:Y:S01]  /*0cb0*/  SYNCS.EXCH.64 URZ, [UR4+0x1c8], UR8 ;  /* 0x0001c80804ff75b2 */ /* 0x0008620008000100 */
[----:B------:R4:W1:Y:S02]  /*0cc0*/  SYNCS.EXCH.64 URZ, [UR4+0x1d8], UR6 ;  /* 0x0001d80604ff75b2 */ /* 0x0008640008000100 */
[----:B----4-:R-:W-:Y:S01]  /*0cd0*/  NOP ;  /* 0x0000000000007918 */ /* 0x010fe20000000000 */
.L_x_13:
[----:B------:R-:W4:Y:S01]  /*0ce0*/  SHFL.IDX PT, R2, R245, RZ, 0x1f ;  /* 0x00001ffff5027589 */ /* 0x000f2200000e0000 */
[----:B------:R-:W-:Y:S01]  /*0cf0*/  NOP ;  /* 0x0000000000007918 */ /* 0x000fe20000000000 */
[----:B----4-:R-:W-:-:S13]  /*0d00*/  ISETP.NE.AND P0, PT, R2, 0x5, PT ;  /* 0x000000050200780c */ /* 0x010fda0003f05270 */
[----:B------:R-:W-:Y:S05]  /*0d10*/  @P0 BRA `(.L_x_14) ;  /* 0x0000000000580947 */ /* 0x000fea0003800000 */
[----:B-1----:R-:W1:Y:S01]  /*0d20*/  S2UR UR4, SR_CgaCtaId ;  /* 0x00000000000479c3 */ /* 0x002e620000008800 */
        /* <DEDUP_REMOVED lines=12> */
[----:B-1----:R4:W1:Y:S01]  /*0df0*/  SYNCS.EXCH.64 URZ, [UR4+0x1e0], UR8 ;  /* 0x0001e00804ff75b2 */ /* 0x0028620008000100 */
[----:B------:R4:W1:Y:S01]  /*0e00*/  SYNCS.EXCH.64 URZ, [UR4+0x200], UR6 ;  /* 0x0002000604ff75b2 */ /* 0x0008620008000100 */
[----:B------:R4:W1:Y:S01]  /*0e10*/  SYNCS.EXCH.64 URZ, [UR4+0x1e8], UR8 ;  /* 0x0001e80804ff75b2 */ /* 0x0008620008000100 */
[----:B------:R4:W1:Y:S01]  /*0e20*/  SYNCS.EXCH.64 URZ, [UR4+0x208], UR6 ;  /* 0x0002080604ff75b2 */ /* 0x0008620008000100 */
[----:B------:R4:W1:Y:S01]  /*0e30*/  SYNCS.EXCH.64 URZ, [UR4+0x1f0], UR8 ;  /* 0x0001f00804ff75b2 */ /* 0x0008620008000100 */
[----:B------:R4:W1:Y:S01]  /*0e40*/  SYNCS.EXCH.64 URZ, [UR4+0x210], UR6 ;  /* 0x0002100604ff75b2 */ /* 0x0008620008000100 */
[----:B------:R4:W1:Y:S01]  /*0e50*/  SYNCS.EXCH.64 URZ, [UR4+0x1f8], UR8 ;  /* 0x0001f80804ff75b2 */ /* 0x0008620008000100 */
[----:B------:R4:W1:Y:S02]  /*0e60*/  SYNCS.EXCH.64 URZ, [UR4+0x218], UR6 ;  /* 0x0002180604ff75b2 */ /* 0x0008640008000100 */
[----:B----4-:R-:W-:Y:S01]  /*0e70*/  NOP ;  /* 0x0000000000007918 */ /* 0x010fe20000000000 */
.L_x_14:
[----:B------:R-:W4:Y:S01]  /*0e80*/  SHFL.IDX PT, R2, R245, RZ, 0x1f ;  /* 0x00001ffff5027589 */ /* 0x000f2200000e0000 */
[----:B------:R-:W1:Y:S01]  /*0e90*/  S2UR UR49, SR_CTAID.X ;  /* 0x00000000003179c3 */ /* 0x000e620000002500 */
[----:B------:R-:W-:-:S07]  /*0ea0*/  NOP ;  /* 0x0000000000007918 */ /* 0x000fce0000000000 */
[----:B------:R-:W1:Y:S01]  /*0eb0*/  S2UR UR50, SR_CTAID.Y ;  /* 0x00000000003279c3 */ /* 0x000e620000002600 */
[----:B----4-:R-:W-:-:S13]  /*0ec0*/  ISETP.NE.AND P0, PT, R2, 0x3, PT ;  /* 0x000000030200780c */ /* 0x010fda0003f05270 */
[----:B-1----:R-:W-:Y:S05]  /*0ed0*/  @P0 BRA `(.L_x_15) ;  /* 0x0000000000380947 */ /* 0x002fea0003800000 */
[----:B------:R-:W1:Y:S01]  /*0ee0*/  S2UR UR4, SR_CgaCtaId ;  /* 0x00000000000479c3 */ /* 0x000e620000008800 */
        /* <DEDUP_REMOVED lines=8> */
[----:B-1----:R1:W4:Y:S01]  /*0f70*/  SYNCS.EXCH.64 URZ, [UR4+0x220], UR6 ;  /* 0x0002200604ff75b2 */ /* 0x0023220008000100 */
[----:B------:R1:W1:Y:S01]  /*0f80*/  SYNCS.EXCH.64 URZ, [UR4+0x230], UR6 ;  /* 0x0002300604ff75b2 */ /* 0x0002620008000100 */
[----:B------:R1:W1:Y:S01]  /*0f90*/  SYNCS.EXCH.64 URZ, [UR4+0x228], UR6 ;  /* 0x0002280604ff75b2 */ /* 0x0002620008000100 */
[----:B------:R1:W1:Y:S01]  /*0fa0*/  SYNCS.EXCH.64 URZ, [UR4+0x238], UR6 ;  /* 0x0002380604ff75b2 */ /* 0x0002620008000100 */
[----:B------:R-:W-:Y:S01]  /*0fb0*/  NOP ;  /* 0x0000000000007918 */ /* 0x000fe20000000000 */
.L_x_15:
[----:B------:R-:W-:-:S05]  /*0fc0*/  CS2R.32 R251, SR_CgaSize ;  /* 0x0000000000fb7805 */ /* 0x000fca0000008a00 */
[----:B------:R-:W-:-:S05]  /*0fd0*/  IMAD R251, R251, -0xa0, RZ ;  /* 0xffffff60fbfb7824 */ /* 0x000fca00078e02ff */
[----:B------:R-:W-:-:S14]  /*0fe0*/  R2UR UR5, R251 ;  /* 0x00000000fb0572ca */ /* 0x000fdc00000e0000 */
[----:B------:R-:W5:Y:S01]  /*0ff0*/  LDCU UR5, c[0x0][UR5+0x2b0] ;  /* 0x00005600050577ac */ /* 0x000f620008000800 */
[----:B------:R-:W-:Y:S01]  /*1000*/  I2FP.F32.U32 R3, UR49 ;  /* 0x0000003100037c45 */ /* 0x000fe20008201000 */
[----:B------:R-:W-:Y:S01]  /*1010*/  NOP ;  /* 0x0000000000007918 */ /* 0x000fe20000000000 */
[----:B------:R-:W-:Y:S02]  /*1020*/  I2FP.F32.U32 R2, UR50 ;  /* 0x0000003200027c45 */ /* 0x000fe40008201000 */
[----:B------:R-:W-:-:S05]  /*1030*/  CS2R.32 R251, SR_CgaSize ;  /* 0x0000000000fb7805 */ /* 0x000fca0000008a00 */
[----:B------:R-:W-:-:S05]  /*1040*/  IMAD R251, R251, -0xa0, RZ ;  /* 0xffffff60fbfb7824 */ /* 0x000fca00078e02ff */
[----:B-1----:R-:W-:-:S14]  /*1050*/  R2UR UR4, R251 ;  /* 0x00000000fb0472ca */ /* 0x002fdc00000e0000 */
[----:B------:R-:W1:Y:S01]  /*1060*/  LDCU UR4, c[0x0][UR4+0x2b4] ;  /* 0x00005680040477ac */ /* 0x000e620008000800 */
[----:B------:R-:W1:Y:S01]  /*1070*/  S2UR UR36, SR_CTAID.Z ;  /* 0x00000000002479c3 */ /* 0x000e620000002700 */
[----:B------:R-:W2:Y:S01]  /*1080*/  LDCU UR23, c[0x0][0xb24] ;  /* 0x00016480ff1777ac */ /* 0x000ea20008000800 */
[----:B------:R-:W-:-:S05]  /*1090*/  CS2R.32 R251, SR_CgaSize ;  /* 0x0000000000fb7805 */ /* 0x000fca0000008a00 */
[----:B------:R-:W-:-:S05]  /*10a0*/  IMAD R251, R251, -0xa0, RZ ;  /* 0xffffff60fbfb7824 */ /* 0x000fca00078e02ff */
[----:B------:R-:W-:-:S14]  /*10b0*/  R2UR UR7, R251 ;  /* 0x00000000fb0772ca */ /* 0x000fdc00000e0000 */
[----:B------:R-:W3:Y:S01]  /*10c0*/  LDCU UR7, c[0x0][UR7+0x2a0] ;  /* 0x00005400070777ac */ /* 0x000ee20008000800 */
[----:B------:R-:W-:-:S05]  /*10d0*/  CS2R.32 R251, SR_CgaSize ;  /* 0x0000000000fb7805 */ /* 0x000fca0000008a00 */
[----:B------:R-:W-:-:S05]  /*10e0*/  IMAD R251, R251, -0xa0, RZ ;  /* 0xffffff60fbfb7824 */ /* 0x000fca00078e02ff */
[----:B------:R-:W-:-:S14]  /*10f0*/  R2UR UR8, R251 ;  /* 0x00000000fb0872ca */ /* 0x000fdc00000e0000 */
[----:B------:R-:W4:Y:S01]  /*1100*/  LDCU UR8, c[0x0][UR8+0x2a4] ;  /* 0x00005480080877ac */ /* 0x000f220008000800 */
[----:B-----5:R-:W-:Y:S01]  /*1110*/  FMUL R3, R3, UR5 ;  /* 0x0000000503037c20 */ /* 0x020fe20008400000 */
[----:B-1----:R-:W-:-:S05]  /*1120*/  FMUL R2, R2, UR4 ;  /* 0x0000000402027c20 */ /* 0x002fca0008400000 */
[----:B------:R-:W1:Y:S01]  /*1130*/  F2I.U32.TRUNC.NTZ R3, R3 ;  /* 0x0000000300037305 */ /* 0x000e62000020f000 */
[----:B--2---:R-:W-:-:S07]  /*1140*/  UISETP.GE.AND UP0, UPT, UR23, 0x1, UPT ;  /* 0x000000011700788c */ /* 0x004fce000bf06270 */
[----:B------:R-:W2:Y:S01]  /*1150*/  F2I.U32.TRUNC.NTZ R2, R2 ;  /* 0x0000000200027305 */ /* 0x000ea2000020f000 */
[----:B-1----:R-:W-:Y:S02]  /*1160*/  R2UR UR4, R3 ;  /* 0x00000000030472ca */ /* 0x002fe400000e0000 */
[----:B--2---:R-:W-:-:S11]  /*1170*/  R2UR UR6, R2 ;  /* 0x00000000020672ca */ /* 0x004fd600000e0000 */
[----:B------:R-:W-:-:S04]  /*1180*/  UIADD3 UR5, UPT, UPT, -UR4, URZ, URZ ;  /* 0x000000ff04057290 */ /* 0x000fc8000fffe1ff */
[----:B---3--:R-:W-:Y:S02]  /*1190*/  UIMAD UR5, UR7, UR5, UR49 ;  /* 0x00000005070572a4 */ /* 0x008fe4000f8e0231 */
[----:B------:R-:W-:-:S04]  /*11a0*/  UIADD3 UR4, UPT, UPT, -UR6, URZ, URZ ;  /* 0x000000ff06047290 */ /* 0x000fc8000fffe1ff */
[----:B------:R-:W-:Y:S01]  /*11b0*/  IMAD.U32 R251, RZ, RZ, UR5 ;  /* 0x00000005fffb7e24 */ /* 0x000fe2000f8e00ff */
[----:B----4-:R-:W-:-:S06]  /*11c0*/  UIMAD UR4, UR8, UR4, UR50 ;  /* 0x00000004080472a4 */ /* 0x010fcc000f8e0232 */
[----:B------:R-:W-:Y:S01]  /*11d0*/  IMAD.U32 R250, RZ, RZ, UR4 ;  /* 0x00000004fffa7e24 */ /* 0x000fe2000f8e00ff */
[----:B------:R-:W-:Y:S06]  /*11e0*/  BAR.SYNC.DEFER_BLOCKING 0x0 ;  /* 0x0000000000007b1d */ /* 0x000fec0000010000 */
[----:B------:R-:W-:Y:S05]  /*11f0*/  BRA.U !UP0, `(.L_x_16) ;  /* 0x0000000108d47547 */ /* 0x000fea000b800000 */
[----:B------:R-:W1:Y:S01]  /*1200*/  LDCU.128 UR12, c[0x0][0xb10] ;  /* 0x00016200ff0c77ac */ /* 0x000e620008000c00 */
[----:B------:R-:W2:Y:S01]  /*1210*/  LDCU UR6, c[0x0][0x370] ;  /* 0x00006e00ff0677ac */ /* 0x000ea20008000800 */
[----:B------:R-:W3:Y:S01]  /*1220*/  LDCU UR5, c[0x0][0x374] ;  /* 0x00006e80ff0577ac */ /* 0x000ee20008000800 */
[----:B------:R-:W4:Y:S01]  /*1230*/  LDCU UR24, c[0x0][0xb0c] ;  /* 0x00016180ff1877ac */ /* 0x000f220008000800 */
[----:B------:R-:W5:Y:S01]  /*1240*/  LDCU UR4, c[0x0][0xb20] ;  /* 0x00016400ff0477ac */ /* 0x000f620008000800 */
[----:B------:R-:W5:Y:S01]  /*1250*/  LDCU.64 UR8, c[0x0][0xb28] ;  /* 0x00016500ff0877ac */ /* 0x000f620008000a00 */
[----:B-1----:R-:W-:Y:S02]  /*1260*/  UISETP.NE.AND UP0, UPT, UR14, 0x1, UPT ;  /* 0x000000010e00788c */ /* 0x002fe4000bf05270 */
[----:B---3--:R-:W-:Y:S02]  /*1270*/  UIMAD.WIDE.U32 UR10, UR5, UR15, URZ ;  /* 0x0000000f050a72a5 */ /* 0x008fe4000f8e00ff */
[----:B--2---:R-:W-:-:S02]  /*1280*/  UIMAD.WIDE.U32 UR18, UR6, UR12, URZ ;  /* 0x0000000c061272a5 */ /* 0x004fc4000f8e00ff */
[----:B----4-:R-:W-:Y:S02]  /*1290*/  UISETP.NE.AND UP1, UPT, UR24, 0x1, UPT ;  /* 0x000000011800788c */ /* 0x010fe4000bf25270 */
[----:B------:R-:W-:Y:S01]  /*12a0*/  UISETP.NE.AND UP4, UPT, UR23, 0x1, UPT ;  /* 0x000000011700788c */ /* 0x000fe2000bf85270 */
[----:B------:R-:W-:Y:S02]  /*12b0*/  UMOV UR10, UR11 ;  /* 0x0000000b000a7c82 */ /* 0x000fe40008000000 */
[----:B------:R-:W-:Y:S01]  /*12c0*/  UMOV UR18, UR19 ;  /* 0x0000001300127c82 */ /* 0x000fe20008000000 */
[----:B-----5:R-:W-:Y:S02]  /*12d0*/  @UP0 USHF.R.U32.HI UR5, URZ, UR4, UR10 ;  /* 0x00000004ff050299 */ /* 0x020fe4000801160a */
[----:B------:R-:W-:Y:S02]  /*12e0*/  UIMAD.WIDE.U32 UR20, UR50, UR15, URZ ;  /* 0x0000000f321472a5 */ /* 0x000fe4000f8e00ff */
[----:B------:R-:W-:-:S02]  /*12f0*/  UIMAD.WIDE.U32 UR10, UR5, UR8, URZ ;  /* 0x00000008050a72a5 */ /* 0x000fc4000f8e00ff */
[----:B------:R-:W-:Y:S02]  /*1300*/  @UP1 USHF.R.U32.HI UR6, URZ, UR13, UR18 ;  /* 0x0000000dff061299 */ /* 0x000fe40008011612 */
[----:B------:R-:W-:Y:S02]  /*1310*/  UIMAD.WIDE.U32 UR16, UR49, UR12, URZ ;  /* 0x0000000c311072a5 */ /* 0x000fe4000f8e00ff */
[----:B------:R-:W-:Y:S01]  /*1320*/  UIMAD.WIDE.U32 UR18, UR6, UR8, URZ ;  /* 0x00000008061272a5 */ /* 0x000fe2000f8e00ff */
[----:B------:R-:W-:Y:S01]  /*1330*/  UMOV UR20, UR21 ;  /* 0x0000001500147c82 */ /* 0x000fe20008000000 */
[----:B------:R-:W-:Y:S01]  /*1340*/  UMOV UR10, UR11 ;  /* 0x0000000b000a7c82 */ /* 0x000fe20008000000 */
[----:B------:R-:W-:Y:S02]  /*1350*/  USHF.R.U32.HI UR20, URZ, UR4, UR20 ;  /* 0x00000004ff147299 */ /* 0x000fe40008011614 */
[----:B------:R-:W-:Y:S02]  /*1360*/  @UP4 USHF.R.U32.HI UR5, URZ, UR9, UR10 ;  /* 0x00000009ff054299 */ /* 0x000fe4000801160a */
[----:B------:R-:W-:Y:S01]  /*1370*/  UMOV UR7, UR19 ;  /* 0x0000001300077c82 */ /* 0x000fe20008000000 */
[----:B------:R-:W-:Y:S01]  /*1380*/  UMOV UR16, UR17 ;  /* 0x0000001100107c82 */ /* 0x000fe20008000000 */
[----:B------:R-:W-:-:S02]  /*1390*/  @UP4 USHF.R.U32.HI UR6, URZ, UR9, UR7 ;  /* 0x00000009ff064299 */ /* 0x000fc40008011607 */
[----:B------:R-:W-:Y:S02]  /*13a0*/  USHF.R.U32.HI UR13, URZ, UR13, UR16 ;  /* 0x0000000dff0d7299 */ /* 0x000fe40008011610 */
[----:B------:R-:W-:Y:S02]  /*13b0*/  USEL UR4, UR50, UR20, !UP0 ;  /* 0x0000001432047287 */ /* 0x000fe4000c000000 */
[----:B------:R-:W-:Y:S02]  /*13c0*/  UIMAD UR7, UR5, UR23, URZ ;  /* 0x00000017050772a4 */ /* 0x000fe4000f8e02ff */
[----:B------:R-:W-:Y:S02]  /*13d0*/  USEL UR5, UR49, UR13, !UP1 ;  /* 0x0000000d31057287 */ /* 0x000fe4000c800000 */
[----:B------:R-:W-:Y:S02]  /*13e0*/  UIMAD UR12, UR6, UR23, URZ ;  /* 0x00000017060c72a4 */ /* 0x000fe4000f8e02ff */
[----:B------:R-:W-:-:S02]  /*13f0*/  UISETP.GE.AND UP0, UPT, UR4, UR7, UPT ;  /* 0x000000070400728c */ /* 0x000fc4000bf06270 */
[----:B------:R-:W-:Y:S02]  /*1400*/  UIMAD.WIDE.U32 UR10, UR4, UR8, URZ ;  /* 0x00000008040a72a5 */ /* 0x000fe4000f8e00ff */
[----:B------:R-:W-:Y:S02]  /*1410*/  UISETP.GE.OR UP0, UPT, UR5, UR12, UP0 ;  /* 0x0000000c0500728c */ /* 0x000fe40008706670 */
[----:B------:R-:W-:Y:S02]  /*1420*/  UIMAD.WIDE.U32 UR12, UR5, UR8, URZ ;  /* 0x00000008050c72a5 */ /* 0x000fe4000f8e00ff */
[----:B------:R-:W-:Y:S01]  /*1430*/  UIADD3 UR10, UPT, UPT, -UR4, URZ, URZ ;  /* 0x000000ff040a7290 */ /* 0x000fe2000fffe1ff */
[----:B------:R-:W-:Y:S01]  /*1440*/  UMOV UR8, UR11 ;  /* 0x0000000b00087c82 */ /* 0x000fe20008000000 */
[----:B------:R-:W-:Y:S02]  /*1450*/  UIADD3 UR11, UPT, UPT, -UR5, URZ, URZ ;  /* 0x000000ff050b7290 */ /* 0x000fe4000fffe1ff */
[----:B------:R-:W-:-:S03]  /*1460*/  USHF.R.U32.HI UR8, URZ, UR9, UR8 ;  /* 0x00000009ff087299 */ /* 0x000fc60008011608 */
[----:B------:R-:W-:Y:S01]  /*1470*/  @!UP0 UMOV UR7, UR13 ;  /* 0x0000000d00078c82 */ /* 0x000fe20008000000 */
[----:B------:R-:W-:Y:S02]  /*1480*/  UIMAD UR50, UR14, UR10, UR50 ;  /* 0x0000000a0e3272a4 */ /* 0x000fe4000f8e0232 */
[----:B------:R-:W-:Y:S02]  /*1490*/  USEL UR8, UR4, UR8, !UP4 ;  /* 0x0000000804087287 */ /* 0x000fe4000e000000 */
[----:B------:R-:W-:Y:S02]  /*14a0*/  @!UP0 USHF.R.U32.HI UR7, URZ, UR9, UR7 ;  /* 0x00000009ff078299 */ /* 0x000fe40008011607 */
[----:B------:R-:W-:Y:S02]  /*14b0*/  UIADD3 UR9, UPT, UPT, -UR8, URZ, URZ ;  /* 0x000000ff08097290 */ /* 0x000fe4000fffe1ff */
[----:B------:R-:W-:Y:S02]  /*14c0*/  @!UP0 USEL UR7, UR5, UR7, !UP4 ;  /* 0x0000000705078287 */ /* 0x000fe4000e000000 */
[----:B------:R-:W-:-:S02]  /*14d0*/  UIMAD UR9, UR23, UR9, UR4 ;  /* 0x00000009170972a4 */ /* 0x000fc4000f8e0204 */
[----:B------:R-:W-:Y:S02]  /*14e0*/  @!UP0 UIADD3 UR8, UPT, UPT, UR8, -UR7, URZ ;  /* 0x8000000708088290 */ /* 0x000fe4000fffe0ff */
[----:B------:R-:W-:Y:S02]  /*14f0*/  @!UP0 UIMAD UR6, UR9, UR6, UR7 ;  /* 0x00000006090682a4 */ /* 0x000fe4000f8e0207 */
[----:B------:R-:W-:Y:S02]  /*1500*/  @!UP0 UIMAD UR4, UR8, UR23, UR5 ;  /* 0x00000017080482a4 */ /* 0x000fe4000f8e0205 */
[----:B------:R-:W-:Y:S02]  /*1510*/  UIMAD UR49, UR24, UR11, UR49 ;  /* 0x0000000b183172a4 */ /* 0x000fe4000f8e0231 */
[----:B------:R-:W-:Y:S01]  /*1520*/  UIMAD UR50, UR4, UR14, UR50 ;  /* 0x0000000e043272a4 */ /* 0x000fe2000f8e0232 */
[----:B------:R-:W-:Y:S02]  /*1530*/  @!UP0 UMOV UR5, UR6 ;  /* 0x0000000600058c82 */ /* 0x000fe40008000000 */
[----:B------:R-:W-:-:S12]  /*1540*/  UIMAD UR49, UR5, UR24, UR49 ;  /* 0x00000018053172a4 */ /* 0x000fd8000f8e0231 */
.L_x_16:
[----:B------:R-:W1:Y:S01]  /*1550*/  LDCU UR4, c[0x0][0xb30] ;  /* 0x00016600ff0477ac */ /* 0x000e620008000800 */
[----:B------:R-:W2:Y:S01]  /*1560*/  S2UR UR5, SR_CgaCtaId ;  /* 0x00000000000579c3 */ /* 0x000ea20000008800 */
[----:B-1----:R-:W-:-:S09]  /*1570*/  UISETP.NE.AND UP0, UPT, UR4, 0x1, UPT ;  /* 0x000000010400788c */ /* 0x002fd2000bf05270 */
[----:B--2---:R-:W-:Y:S05]  /*1580*/  BRA.U UP0, `(.L_x_17) ;  /* 0x0000000100447547 */ /* 0x004fea000b800000 */
[----:B------:R-:W1:Y:S01]  /*1590*/  LDCU.128 UR12, c[0x0][0xb10] ;  /* 0x00016200ff0c77ac */ /* 0x000e620008000c00 */
[----:B------:R-:W2:Y:S01]  /*15a0*/  LDCU UR10, c[0x0][0xb0c] ;  /* 0x00016180ff0a77ac */ /* 0x000ea20008000800 */
[----:B------:R-:W3:Y:S01]  /*15b0*/  LDCU UR11, c[0x0][0xb20] ;  /* 0x00016400ff0b77ac */ /* 0x000ee20008000800 */
[----:B-1----:R-:W-:Y:S02]  /*15c0*/  UIMAD.WIDE.U32 UR8, UR49, UR12, URZ ;  /* 0x0000000c310872a5 */ /* 0x002fe4000f8e00ff */
[----:B------:R-:W-:Y:S02]  /*15d0*/  UIMAD.WIDE.U32 UR6, UR50, UR15, URZ ;  /* 0x0000000f320672a5 */ /* 0x000fe4000f8e00ff */
[----:B--2---:R-:W-:Y:S02]  /*15e0*/  UISETP.NE.AND UP1, UPT, UR10, 0x1, UPT ;  /* 0x000000010a00788c */ /* 0x004fe4000bf25270 */
[----:B------:R-:W-:Y:S01]  /*15f0*/  UISETP.NE.AND UP0, UPT, UR14, 0x1, UPT ;  /* 0x000000010e00788c */ /* 0x000fe2000bf05270 */
[----:B------:R-:W-:-:S02]  /*1600*/  UMOV UR8, UR9 ;  /* 0x0000000900087c82 */ /* 0x000fc40008000000 */
[----:B------:R-:W-:Y:S01]  /*1610*/  UMOV UR4, UR7 ;  /* 0x0000000700047c82 */ /* 0x000fe20008000000 */
[----:B------:R-:W-:Y:S02]  /*1620*/  USHF.R.U32.HI UR8, URZ, UR13, UR8 ;  /* 0x0000000dff087299 */ /* 0x000fe40008011608 */
[----:B---3--:R-:W-:Y:S02]  /*1630*/  USHF.R.U32.HI UR4, URZ, UR11, UR4 ;  /* 0x0000000bff047299 */ /* 0x008fe40008011604 */
[----:B------:R-:W-:Y:S02]  /*1640*/  USEL UR6, UR49, UR8, !UP1 ;  /* 0x0000000831067287 */ /* 0x000fe4000c800000 */
[----:B------:R-:W-:-:S04]  /*1650*/  USEL UR4, UR50, UR4, !UP0 ;  /* 0x0000000432047287 */ /* 0x000fc8000c000000 */
[----:B------:R-:W-:Y:S02]  /*1660*/  UIADD3 UR7, UPT, UPT, UR6, -UR4, URZ ;  /* 0x8000000406077290 */ /* 0x000fe4000fffe0ff */
[----:B------:R-:W-:Y:S02]  /*1670*/  UIADD3 UR4, UPT, UPT, -UR6, UR4, URZ ;  /* 0x0000000406047290 */ /* 0x000fe4000fffe1ff */
[----:B------:R-:W-:Y:S02]  /*1680*/  UIMAD UR50, UR7, UR14, UR50 ;  /* 0x0000000e073272a4 */ /* 0x000fe4000f8e0232 */
[----:B------:R-:W-:-:S12]  /*1690*/  UIMAD UR49, UR4, UR10, UR49 ;  /* 0x0000000a043172a4 */ /* 0x000fd8000f8e0231 */
.L_x_17:
[----:B------:R-:W-:Y:S01]  /*16a0*/  BAR.SYNC.DEFER_BLOCKING 0x0 ;  /* 0x0000000000007b1d */ /* 0x000fe20000010000 */
[----:B------:R-:W-:Y:S01]  /*16b0*/  UISETP.NE.AND UP0, UPT, UR22, 0x2, UPT ;  /* 0x000000021600788c */ /* 0x000fe2000bf05270 */
[----:B------:R-:W-:Y:S02]  /*16c0*/  ISETP.NE.OR P3, PT, R0, 0x2, !P3 ;  /* 0x000000020000780c */ /* 0x000fe40005f65670 */
[----:B------:R-:W-:Y:S02]  /*16d0*/  LOP3.LUT R235, R252, 0x1f, RZ, 0xc0, !PT ;  /* 0x0000001ffceb7812 */ /* 0x000fe400078ec0ff */
[----:B------:R-:W1:Y:S04]  /*16e0*/  LDCU UR41, c[0x0][0xb24] ;  /* 0x00016480ff2977ac */ /* 0x000e680008000800 */
[----:B------:R-:W-:Y:S05]  /*16f0*/  BRA.U UP0, `(.L_x_18) ;  /* 0x0000001d00a87547 */ /* 0x000fea000b800000 */
[----:B------:R-:W2:Y:S01]  /*1700*/  LDCU UR7, c[0x0][0x38c] ;  /* 0x00007180ff0777ac */ /* 0x000ea20008000800 */
[----:B------:R-:W-:Y:S01]  /*1710*/  PLOP3.LUT P1, PT, PT, PT, UP3, 0x80, 0x8 ;  /* 0x000000000008781c */ /* 0x000fe20003f2f038 */
[----:B------:R-:W-:Y:S01]  /*1720*/  IMAD.MOV.U32 R12, RZ, RZ, 0x1 ;  /* 0x00000001ff0c7424 */ /* 0x000fe200078e00ff */
[----:B------:R-:W-:Y:S02]  /*1730*/  ISETP.EQ.OR P2, PT, R235, RZ, P3 ;  /* 0x000000ffeb00720c */ /* 0x000fe40001f42670 */
[----:B------:R-:W-:Y:S02]  /*1740*/  CS2R R10, SRZ ;  /* 0x00000000000a7805 */ /* 0x000fe4000001ff00 */
[----:B------:R-:W-:Y:S01]  /*1750*/  PLOP3.LUT P1, PT, P1, PT, PT, 0x8, 0x80 ;  /* 0x000000000080781c */ /* 0x000fe20000f2e170 */
[----:B------:R-:W-:Y:S01]  /*1760*/  IMAD.MOV.U32 R9, RZ, RZ, RZ ;  /* 0x000000ffff097224 */ /* 0x000fe200078e00ff */
[----:B------:R-:W3:Y:S01]  /*1770*/  LDCU UR38, c[0x0][0x370] ;  /* 0x00006e00ff2677ac */ /* 0x000ee20008000800 */
[----:B------:R-:W-:Y:S01]  /*1780*/  IMAD.MOV.U32 R8, RZ, RZ, 0x1 ;  /* 0x00000001ff087424 */ /* 0x000fe200078e00ff */
[----:B------:R-:W4:Y:S01]  /*1790*/  LDCU.64 UR26, c[0x0][0x348] ;  /* 0x00006900ff1a77ac */ /* 0x000f220008000a00 */
[----:B------:R-:W1:Y:S01]  /*17a0*/  LDCU UR37, c[0x0][0x374] ;  /* 0x00006e80ff2577ac */ /* 0x000e620008000800 */
[----:B--2---:R-:W-:-:S02]  /*17b0*/  UIADD3 UR6, UPT, UPT, UR7, 0x1f, URZ ;  /* 0x0000001f07067890 */ /* 0x004fc4000fffe0ff */
[----:B------:R-:W-:Y:S02]  /*17c0*/  UIADD3 UR43, UPT, UPT, UR7, 0x3e, URZ ;  /* 0x0000003e072b7890 */ /* 0x000fe4000fffe0ff */
[----:B------:R-:W-:-:S04]  /*17d0*/  USHF.R.S32.HI UR4, URZ, 0x1f, UR6 ;  /* 0x0000001fff047899 */ /* 0x000fc80008011406 */
[----:B------:R-:W-:Y:S02]  /*17e0*/  ULEA.HI UR4, UR4, UR6, URZ, 0x5 ;  /* 0x0000000604047291 */ /* 0x000fe4000f8f28ff */
[----:B------:R-:W-:Y:S02]  /*17f0*/  UIADD3 UR6, UPT, UPT, UR7, -0x1, URZ ;  /* 0xffffffff07067890 */ /* 0x000fe4000fffe0ff */
[----:B------:R-:W-:Y:S02]  /*1800*/  USHF.R.S32.HI UR40, URZ, 0x5, UR4 ;  /* 0x00000005ff287899 */ /* 0x000fe40008011404 */
[----:B------:R-:W-:Y:S02]  /*1810*/  UISETP.GE.U32.AND UP1, UPT, UR6, -0x3f, UPT ;  /* 0xffffffc10600788c */ /* 0x000fe4000bf26070 */
[----:B------:R-:W-:Y:S01]  /*1820*/  UISETP.LT.U32.AND UP0, UPT, UR40, 0x1a, UPT ;  /* 0x0000001a2800788c */ /* 0x000fe2000bf01070 */
[----:B------:R-:W-:-:S03]  /*1830*/  UMOV UR7, URZ ;  /* 0x000000ff00077c82 */ /* 0x000fc60008000000 */
[----:B------:R-:W-:-:S04]  /*1840*/  USEL UR39, UR40, 0x1a, UP0 ;  /* 0x0000001a28277887 */ /* 0x000fc80008000000 */
[----:B------:R-:W-:Y:S02]  /*1850*/  UIADD3 UR21, UPT, UPT, UR39, -0x1, URZ ;  /* 0xffffffff27157890 */ /* 0x000fe4000fffe0ff */
[----:B------:R-:W-:Y:S02]  /*1860*/  @UP1 UIADD3 UR21, UPT, UPT, UR39, URZ, URZ ;  /* 0x000000ff27151290 */ /* 0x000fe4000fffe0ff */
[----:B------:R-:W-:Y:S02]  /*1870*/  UIADD3 UR42, UPT, UPT, UR40, -UR39, URZ ;  /* 0x80000027282a7290 */ /* 0x000fe4000fffe0ff */
[----:B-1-34-:R-:W-:-:S12]  /*1880*/  UIADD3 UR21, UPT, UPT, UR21, 0x1, URZ ;  /* 0x0000000115157890 */ /* 0x01afd8000fffe0ff */
.L_x_36:
[----:B------:R-:W-:Y:S01]  /*1890*/  UISETP.NE.AND UP0, UPT, UR5, URZ, UPT ;  /* 0x000000ff0500728c */ /* 0x000fe2000bf05270 */
[----:B-1----:R-:W1:Y:S08]  /*18a0*/  S2UR UR5, SR_CgaCtaId ;  /* 0x00000000000579c3 */ /* 0x002e700000008800 */
[----:B------:R-:W-:Y:S05]  /*18b0*/  BRA.U UP0, `(.L_x_19) ;  /* 0x0000000100347547 */ /* 0x000fea000b800000 */
[----:B------:R-:W2:Y:S01]  /*18c0*/  S2R R0, SR_CgaCtaId ;  /* 0x0000000000007919 */ /* 0x000ea20000008800 */
[----:B------:R-:W-:Y:S02]  /*18d0*/  MOV R3, 0x400 ;  /* 0x0000040000037802 */ /* 0x000fe40000000f00 */
[----:B------:R-:W-:Y:S02]  /*18e0*/  SHF.L.U32 R2, R8, 0x1f, RZ ;  /* 0x0000001f08027819 */ /* 0x000fe400000006ff */
[----:B--2---:R-:W-:-:S05]  /*18f0*/  LEA R0, R0, R3, 0x18 ;  /* 0x0000000300007211 */ /* 0x004fca00078ec0ff */
[----:B------:R-:W-:-:S04]  /*1900*/  IMAD R3, R9, 0x8, R0 ;  /* 0x0000000809037824 */ /* 0x000fc800078e0200 */
[----:B------:R-:W2:Y:S02]  /*1910*/  SYNCS.PHASECHK.TRANS64.TRYWAIT P0, [R3+URZ+0x230], R2 ;  /* 0x00023002030075a7 */ /* 0x000ea400080011ff */
[----:B--2---:R-:W-:Y:S05]  /*1920*/  @!P0 BRA `(.L_x_20) ;  /* 0x0000007c00088947 */ /* 0x004fea0003800000 */
.L_x_119:
[----:B------:R-:W-:Y:S01]  /*1930*/  VIADD R9, R9, 0x1 ;  /* 0x0000000109097836 */ /* 0x000fe20000000000 */
[----:B------:R2:W-:Y:S04]  /*1940*/  SYNCS.ARRIVE.TRANS64.A1T0 RZ, [R3+URZ+0x220], RZ ;  /* 0x000220ff03ff79a7 */ /* 0x0005e800081000ff */
[----:B------:R-:W-:-:S04]  /*1950*/  ISETP.NE.AND P0, PT, R9, 0x2, PT ;  /* 0x000000020900780c */ /* 0x000fc80003f05270 */
[----:B------:R-:W-:Y:S02]  /*1960*/  SEL R9, R9, RZ, P0 ;  /* 0x000000ff09097207 */ /* 0x000fe40000000000 */
[----:B--2---:R-:W-:-:S04]  /*1970*/  SEL R3, RZ, 0x1, P0 ;  /* 0x00000001ff037807 */ /* 0x004fc80000000000 */
[----:B------:R-:W-:-:S07]  /*1980*/  LOP3.LUT R8, R8, R3, RZ, 0x3c, !PT ;  /* 0x0000000308087212 */ /* 0x000fce00078e3cff */
.L_x_19:
[----:B------:R-:W-:Y:S01]  /*1990*/  UMOV UR4, 0x400 ;  /* 0x0000040000047882 */ /* 0x000fe20000000000 */
[----:B------:R-:W-:Y:S01]  /*19a0*/  SHF.L.U32 R0, R12, 0x1f, RZ ;  /* 0x0000001f0c007819 */ /* 0x000fe200000006ff */
[----:B-1----:R-:W-:Y:S02]  /*19b0*/  ULEA UR4, UR5, UR4, 0x18 ;  /* 0x0000000405047291 */ /* 0x002fe4000f8ec0ff */
[----:B------:R-:W-:Y:S02]  /*19c0*/  UISETP.GE.U32.AND UP0, UPT, UR43, 0x3f, UPT ;  /* 0x0000003f2b00788c */ /* 0x000fe4000bf06070 */
[----:B------:R-:W-:Y:S02]  /*19d0*/  ULEA UR6, UR7, UR4, 0x3 ;  /* 0x0000000407067291 */ /* 0x000fe4000f8e18ff */
[----:B------:R-:W-:Y:S02]  /*19e0*/  USHF.L.U32 UR35, UR49, 0x7, URZ ;  /* 0x0000000731237899 */ /* 0x000fe400080006ff */
[----:B------:R-:W-:Y:S01]  /*19f0*/  UIMAD UR11, UR50, 0x70, URZ ;  /* 0x00000070320b78a4 */ /* 0x000fe2000f8e02ff */
[----:B------:R-:W-:-:S04]  /*1a00*/  UMOV UR14, URZ ;  /* 0x000000ff000e7c82 */ /* 0x000fc80008000000 */
[----:B------:R1:W2:Y:S01]  /*1a10*/  SYNCS.PHASECHK.TRANS64.TRYWAIT P0, [UR6+0xd0], R0 ;  /* 0x0000d000ff0075a7 */ /* 0x0002a20008001106 */
[----:B------:R-:W-:Y:S06]  /*1a20*/  BRA.U !UP0, `(.L_x_21) ;  /* 0x0000000108a87547 */ /* 0x000fec000b800000 */
[----:B------:R-:W-:Y:S01]  /*1a30*/  UMOV UR13, URZ ;  /* 0x000000ff000d7c82 */ /* 0x000fe20008000000 */
[----:B------:R-:W-:-:S05]  /*1a40*/  UMOV UR6, UR7 ;  /* 0x0000000700067c82 */ /* 0x000fca0008000000 */
.L_x_26:
[----:B--2---:R-:W-:Y:S01]  /*1a50*/  @!P3 MOV R2, 0x1e00 ;  /* 0x00001e000002b802 */ /* 0x004fe20000000f00 */
[----:B------:R-:W-:Y:S01]  /*1a60*/  ULEA UR33, UR6, UR4, 0x3 ;  /* 0x0000000406217291 */ /* 0x000fe2000f8e18ff */
[----:B--234-:R-:W-:Y:S11]  /*1a70*/  @P0 BRA `(.L_x_22) ;  /* 0x00000000000c0947 */ /* 0x01cff60003800000 */
[----:B------:R-:W-:Y:S04]  /*1a80*/  SHF.L.U32 R3, R12, 0x1f, RZ ;  /* 0x0000001f0c037819 */ /* 0x000fe800000006ff */
[----:B------:R-:W2:Y:S02]  /*1a90*/  SYNCS.PHASECHK.TRANS64.TRYWAIT P0, [UR33+0xd0], R3 ;  /* 0x0000d003ff0075a7 */ /* 0x000ea40008001121 */
[----:B--2---:R-:W-:Y:S05]  /*1aa0*/  @!P0 BRA `(.L_x_23) ;  /* 0x0000007800bc8947 */ /* 0x004fea0003800000 */
.L_x_22:
[----:B------:R2:W-:Y:S01]  /*1ab0*/  @!P3 SYNCS.ARRIVE.TRANS64 RZ, [UR33], R2 ;  /* 0x00000002ffffb9a7 */ /* 0x0005e20008000021 */
[----:B------:R-:W-:Y:S04]  /*1ac0*/  BSSY.RECONVERGENT B0, `(.L_x_24) ;  /* 0x0000003000007945 */ /* 0x000fe80003800200 */
[----:B------:R-:W-:Y:S05]  /*1ad0*/  @P2 BRA `(.L_x_25) ;  /* 0x0000000000042947 */ /* 0x000fea0003800000 */
[----:B------:R-:W-:Y:S05]  /*1ae0*/  BPT.TRAP 0x1 ;  /* 0x000000040000795c */ /* 0x000fea0000300000 */
.L_x_25:
[----:B------:R-:W-:Y:S05]  /*1af0*/  BSYNC.RECONVERGENT B0 ;  /* 0x0000000000007941 */ /* 0x000fea0003800200 */
.L_x_24:
[----:B------:R-:W-:Y:S02]  /*1b00*/  UIADD3 UR7, UPT, UPT, UR6, 0x1, URZ ;  /* 0x0000000106077890 */ /* 0x000fe4000fffe0ff */
[----:B------:R-:W-:Y:S02]  /*1b10*/  UIADD3 UR16, UP1, UPT, UR26, 0x80, URZ ;  /* 0x000000801a107890 */ /* 0x000fe4000ff3e0ff */
[----:B------:R-:W-:Y:S02]  /*1b20*/  UISETP.NE.AND UP0, UPT, UR7, 0x1a, UPT ;  /* 0x0000001a0700788c */ /* 0x000fe4000bf05270 */
[----:B------:R-:W-:Y:S02]  /*1b30*/  ULEA UR32, UR6, UR4, 0xc ;  /* 0x0000000406207291 */ /* 0x000fe4000f8e60ff */
[----:B------:R-:W-:Y:S02]  /*1b40*/  USEL UR9, URZ, 0x1, UP0 ;  /* 0x00000001ff097887 */ /* 0x000fe40008000000 */
[----:B------:R-:W-:Y:S02]  /*1b50*/  USEL UR7, UR7, URZ, UP0 ;  /* 0x000000ff07077287 */ /* 0x000fe40008000000 */
[----:B------:R-:W-:Y:S02]  /*1b60*/  USHF.L.U32 UR34, UR13, 0x5, URZ ;  /* 0x000000050d227899 */ /* 0x000fe400080006ff */
[----:B------:R-:W-:Y:S01]  /*1b70*/  ULEA UR8, UR7, UR4, 0x3 ;  /* 0x0000000407087291 */ /* 0x000fe2000f8e18ff */
[----:B------:R-:W-:Y:S01]  /*1b80*/  LOP3.LUT R12, R12, UR9, RZ, 0x3c, !PT ;  /* 0x000000090c0c7c12 */ /* 0x000fe2000f8e3cff */
[----:B------:R-:W-:Y:S02]  /*1b90*/  UIADD3.X UR17, UPT, UPT, URZ, UR27, URZ, UP1, !UPT ;  /* 0x0000001bff117290 */ /* 0x000fe40008ffe4ff */
[----:B------:R-:W-:Y:S01]  /*1ba0*/  UIADD3 UR32, UPT, UPT, UR32, 0x7300, URZ ;  /* 0x0000730020207890 */ /* 0x000fe2000fffe0ff */
[----:B-1----:R-:W-:Y:S01]  /*1bb0*/  SHF.L.U32 R0, R12, 0x1f, RZ ;  /* 0x0000001f0c007819 */ /* 0x002fe200000006ff */
[----:B------:R-:W-:Y:S02]  /*1bc0*/  UIADD3 UR14, UP0, UPT, UR26, 0x180, URZ ;  /* 0x000001801a0e7890 */ /* 0x000fe4000ff1e0ff */
[----:B------:R-:W-:Y:S01]  /*1bd0*/  UIADD3 UR13, UPT, UPT, UR13, 0x1, URZ ;  /* 0x000000010d0d7890 */ /* 0x000fe2000fffe0ff */
[----:B------:R3:W4:Y:S01]  /*1be0*/  SYNCS.PHASECHK.TRANS64.TRYWAIT P0, [UR8+0xd0], R0 ;  /* 0x0000d000ff0075a7 */ /* 0x0007220008001108 */
[----:B------:R-:W-:Y:S01]  /*1bf0*/  UIMAD UR8, UR6, 0xe00, UR4 ;  /* 0x00000e00060878a4 */ /* 0x000fe2000f8e0204 */
[----:B------:R-:W-:Y:S01]  /*1c00*/  UMOV UR18, 0x0 ;  /* 0x0000000000127882 */ /* 0x000fe20000000000 */
[----:B------:R-:W-:Y:S02]  /*1c10*/  UMOV UR19, 0x10000000 ;  /* 0x1000000000137882 */ /* 0x000fe40000000000 */
[----:B------:R-:W-:Y:S01]  /*1c20*/  UIADD3 UR8, UPT, UPT, UR8, 0x21300, URZ ;  /* 0x0002130008087890 */ /* 0x000fe2000fffe0ff */
[----:B------:R-:W-:Y:S01]  /*1c30*/  UTMALDG.3D [UR32], [UR16], desc[UR18] ;  /* 0x00001220100075b4 */ /* 0x000fe20008011000 */
[----:B------:R-:W-:Y:S01]  /*1c40*/  UIADD3.X UR15, UPT, UPT, URZ, UR27, URZ, UP0, !UPT ;  /* 0x0000001bff0f7290 */ /* 0x000fe200087fe4ff */
[----:B------:R-:W-:Y:S01]  /*1c50*/  UMOV UR12, UR36 ;  /* 0x00000024000c7c82 */ /* 0x000fe20008000000 */
[----:B------:R-:W-:Y:S01]  /*1c60*/  UMOV UR9, UR33 ;  /* 0x0000002100097c82 */ /* 0x000fe20008000000 */
[----:B------:R-:W-:Y:S01]  /*1c70*/  UMOV UR10, UR34 ;  /* 0x00000022000a7c82 */ /* 0x000fe20008000000 */
[----:B------:R-:W-:Y:S01]  /*1c80*/  UISETP.NE.AND UP0, UPT, UR13, UR21, UPT ;  /* 0x000000150d00728c */ /* 0x000fe2000bf05270 */
[----:B------:R-:W-:Y:S04]  /*1c90*/  UMOV UR6, UR7 ;  /* 0x0000000700067c82 */ /* 0x000fe80008000000 */
[----:B------:R1:W-:Y:S02]  /*1ca0*/  UTMALDG.3D [UR8], [UR14], desc[UR18] ;  /* 0x000012080e0075b4 */ /* 0x0003e40008011000 */
[----:B-1----:R-:W-:Y:S02]  /*1cb0*/  UMOV UR14, UR21 ;  /* 0x00000015000e7c82 */ /* 0x002fe40008000000 */
[----:B------:R-:W-:Y:S05]  /*1cc0*/  BRA.U UP0, `(.L_x_26) ;  /* 0xfffffffd00607547 */ /* 0x000fea000b83ffff */
.L_x_21:
[----:B------:R-:W-:Y:S01]  /*1cd0*/  ULEA UR6, UR7, UR4, 0x3 ;  /* 0x0000000407067291 */ /* 0x000fe2000f8e18ff */
[----:B-1-3--:R-:W-:Y:S01]  /*1ce0*/  SHF.L.U32 R0, R12, 0x1f, RZ ;  /* 0x0000001f0c007819 */ /* 0x00afe200000006ff */
[----:B------:R-:W-:Y:S01]  /*1cf0*/  @!P1 SYNCS.ARRIVE.TRANS64.A1T0 RZ, [UR4+0x1b8], RZ ;  /* 0x0001b8ffffff99a7 */ /* 0x000fe20008100004 */
[----:B------:R-:W-:-:S06]  /*1d00*/  UISETP.GT.AND UP0, UPT, UR40, UR39, UPT ;  /* 0x000000272800728c */ /* 0x000fcc000bf04270 */
[----:B--2-4-:R1:W2:Y:S03]  /*1d10*/  SYNCS.PHASECHK.TRANS64.TRYWAIT P0, [UR6+0xd0], R0 ;  /* 0x0000d000ff0075a7 */ /* 0x0142a60008001106 */
[----:B------:R-:W-:Y:S05]  /*1d20*/  BRA.U !UP0, `(.L_x_27) ;  /* 0x0000000108ac7547 */ /* 0x000fea000b800000 */
[----:B------:R-:W-:Y:S01]  /*1d30*/  UIADD3 UR13, UPT, UPT, UR42, UR14, URZ ;  /* 0x0000000e2a0d7290 */ /* 0x000fe2000fffe0ff */
[----:B------:R-:W-:-:S11]  /*1d40*/  UMOV UR6, UR7 ;  /* 0x0000000700067c82 */ /* 0x000fd60008000000 */
.L_x_32:
[----:B--2---:R-:W-:Y:S01]  /*1d50*/  @!P3 MOV R2, 0x1e00 ;  /* 0x00001e000002b802 */ /* 0x004fe20000000f00 */
[----:B---3--:R-:W-:Y:S01]  /*1d60*/  ULEA UR17, UR6, UR4, 0x3 ;  /* 0x0000000406117291 */ /* 0x008fe2000f8e18ff */
[----:B--2-4-:R-:W-:Y:S11]  /*1d70*/  @P0 BRA `(.L_x_28) ;  /* 0x00000000000c0947 */ /* 0x014ff60003800000 */
[----:B------:R-:W-:Y:S04]  /*1d80*/  SHF.L.U32 R3, R12, 0x1f, RZ ;  /* 0x0000001f0c037819 */ /* 0x000fe800000006ff */
[----:B------:R-:W2:Y:S02]  /*1d90*/  SYNCS.PHASECHK.TRANS64.TRYWAIT P0, [UR17+0xd0], R3 ;  /* 0x0000d003ff0075a7 */ /* 0x000ea40008001111 */
[----:B--2---:R-:W-:Y:S05]  /*1da0*/  @!P0 BRA `(.L_x_29) ;  /* 0x0000007800148947 */ /* 0x004fea0003800000 */
.L_x_28:
[----:B------:R2:W-:Y:S01]  /*1db0*/  @!P3 SYNCS.ARRIVE.TRANS64 RZ, [UR17], R2 ;  /* 0x00000002ffffb9a7 */ /* 0x0005e20008000011 */
[----:B------:R-:W-:Y:S04]  /*1dc0*/  BSSY.RECONVERGENT B0, `(.L_x_30) ;  /* 0x0000003000007945 */ /* 0x000fe80003800200 */
[----:B------:R-:W-:Y:S05]  /*1dd0*/  @P2 BRA `(.L_x_31) ;  /* 0x0000000000042947 */ /* 0x000fea0003800000 */
[----:B------:R-:W-:Y:S05]  /*1de0*/  BPT.TRAP 0x1 ;  /* 0x000000040000795c */ /* 0x000fea0000300000 */
.L_x_31:
[----:B------:R-:W-:Y:S05]  /*1df0*/  BSYNC.RECONVERGENT B0 ;  /* 0x0000000000007941 */ /* 0x000fea0003800200 */
.L_x_30:
[----:B------:R-:W-:Y:S02]  /*1e00*/  UIADD3 UR7, UPT, UPT, UR6, 0x1, URZ ;  /* 0x0000000106077890 */ /* 0x000fe4000fffe0ff */
[----:B------:R-:W-:Y:S02]  /*1e10*/  ULEA UR16, UR6, UR4, 0xc ;  /* 0x0000000406107291 */ /* 0x000fe4000f8e60ff */
[----:B------:R-:W-:Y:S02]  /*1e20*/  UISETP.NE.AND UP0, UPT, UR7, 0x1a, UPT ;  /* 0x0000001a0700788c */ /* 0x000fe4000bf05270 */
[----:B------:R-:W-:Y:S02]  /*1e30*/  UIADD3 UR24, UP1, UPT, UR26, 0x80, URZ ;  /* 0x000000801a187890 */ /* 0x000fe4000ff3e0ff */
[----:B------:R-:W-:Y:S02]  /*1e40*/  USEL UR9, URZ, 0x1, UP0 ;  /* 0x00000001ff097887 */ /* 0x000fe40008000000 */
[----:B------:R-:W-:Y:S02]  /*1e50*/  USEL UR7, UR7, URZ, UP0 ;  /* 0x000000ff07077287 */ /* 0x000fe40008000000 */
[----:B------:R-:W-:Y:S02]  /*1e60*/  USHF.L.U32 UR18, UR14, 0x5, URZ ;  /* 0x000000050e127899 */ /* 0x000fe400080006ff */
[----:B------:R-:W-:Y:S01]  /*1e70*/  ULEA UR8, UR7, UR4, 0x3 ;  /* 0x0000000407087291 */ /* 0x000fe2000f8e18ff */
[----:B------:R-:W-:Y:S01]  /*1e80*/  LOP3.LUT R12, R12, UR9, RZ, 0x3c, !PT ;  /* 0x000000090c0c7c12 */ /* 0x000fe2000f8e3cff */
[----:B------:R-:W-:Y:S02]  /*1e90*/  UIADD3 UR16, UPT, UPT, UR16, 0x7300, URZ ;  /* 0x0000730010107890 */ /* 0x000fe4000fffe0ff */
[----:B------:R-:W-:Y:S01]  /*1ea0*/  UIADD3.X UR25, UPT, UPT, URZ, UR27, URZ, UP1, !UPT ;  /* 0x0000001bff197290 */ /* 0x000fe20008ffe4ff */
[----:B-1----:R-:W-:Y:S01]  /*1eb0*/  SHF.L.U32 R0, R12, 0x1f, RZ ;  /* 0x0000001f0c007819 */ /* 0x002fe200000006ff */
[----:B------:R-:W-:Y:S02]  /*1ec0*/  UIADD3 UR22, UP0, UPT, UR26, 0x180, URZ ;  /* 0x000001801a167890 */ /* 0x000fe4000ff1e0ff */
[----:B------:R-:W-:Y:S01]  /*1ed0*/  UIADD3 UR14, UPT, UPT, UR14, 0x1, URZ ;  /* 0x000000010e0e7890 */ /* 0x000fe2000fffe0ff */
[----:B------:R3:W4:Y:S01]  /*1ee0*/  SYNCS.PHASECHK.TRANS64.TRYWAIT P0, [UR8+0xd0], R0 ;  /* 0x0000d000ff0075a7 */ /* 0x0007220008001108 */
[----:B------:R-:W-:Y:S01]  /*1ef0*/  UIMAD UR8, UR6, 0xe00, UR4 ;  /* 0x00000e00060878a4 */ /* 0x000fe2000f8e0204 */
[----:B------:R-:W-:Y:S01]  /*1f00*/  UMOV UR28, 0x0 ;  /* 0x00000000001c7882 */ /* 0x000fe20000000000 */
[----:B------:R-:W-:Y:S01]  /*1f10*/  UMOV UR29, 0x10000000 ;  /* 0x10000000001d7882 */ /* 0x000fe20000000000 */
[----:B------:R-:W-:Y:S01]  /*1f20*/  UMOV UR19, UR35 ;  /* 0x0000002300137c82 */ /* 0x000fe20008000000 */
[----:B------:R-:W-:Y:S01]  /*1f30*/  UMOV UR20, UR36 ;  /* 0x0000002400147c82 */ /* 0x000fe20008000000 */
[----:B------:R-:W-:Y:S01]  /*1f40*/  UIADD3 UR8, UPT, UPT, UR8, 0x21300, URZ ;  /* 0x0002130008087890 */ /* 0x000fe2000fffe0ff */
[----:B------:R3:W-:Y:S01]  /*1f50*/  UTMALDG.3D [UR16], [UR24], desc[UR28] ;  /* 0x00001c10180075b4 */ /* 0x0007e20008011000 */
[----:B------:R-:W-:Y:S01]  /*1f60*/  UIADD3.X UR23, UPT, UPT, URZ, UR27, URZ, UP0, !UPT ;  /* 0x0000001bff177290 */ /* 0x000fe200087fe4ff */
[----:B------:R-:W-:Y:S01]  /*1f70*/  UMOV UR12, UR36 ;  /* 0x00000024000c7c82 */ /* 0x000fe20008000000 */
[----:B------:R-:W-:Y:S01]  /*1f80*/  UMOV UR9, UR17 ;  /* 0x0000001100097c82 */ /* 0x000fe20008000000 */
[----:B------:R-:W-:Y:S01]  /*1f90*/  UMOV UR10, UR18 ;  /* 0x00000012000a7c82 */ /* 0x000fe20008000000 */
[----:B------:R-:W-:Y:S01]  /*1fa0*/  UISETP.NE.AND UP0, UPT, UR14, UR13, UPT ;  /* 0x0000000d0e00728c */ /* 0x000fe2000bf05270 */
[----:B------:R-:W-:Y:S04]  /*1fb0*/  UMOV UR6, UR7 ;  /* 0x0000000700067c82 */ /* 0x000fe80008000000 */
[----:B------:R3:W-:Y:S04]  /*1fc0*/  UTMALDG.3D [UR8], [UR22], desc[UR28] ;  /* 0x00001c08160075b4 */ /* 0x0007e80008011000 */
[----:B------:R-:W-:Y:S05]  /*1fd0*/  BRA.U UP0, `(.L_x_32) ;  /* 0xfffffffd005c7547 */ /* 0x000fea000b83ffff */
.L_x_27:
[C---:B------:R-:W-:Y:S01]  /*1fe0*/  LEA R3, R11.reuse, UR4, 0x3 ;  /* 0x000000040b037c11 */ /* 0x040fe2000f8e18ff */
[----:B------:R-:W-:Y:S01]  /*1ff0*/  NOP ;  /* 0x0000000000007918 */ /* 0x000fe20000000000 */
[----:B-1-3--:R-:W-:Y:S02]  /*2000*/  SHF.L.U32 R0, R10, 0x1f, RZ ;  /* 0x0000001f0a007819 */ /* 0x00afe400000006ff */
[----:B------:R-:W-:Y:S02]  /*2010*/  LEA R5, R11, UR4, 0x4 ;  /* 0x000000040b057c11 */ /* 0x000fe4000f8e20ff */
[----:B--2-4-:R-:W1:Y:S02]  /*2020*/  SYNCS.PHASECHK.TRANS64.TRYWAIT P0, [R3+URZ+0x1c0], R0 ;  /* 0x0001c000030075a7 */ /* 0x014e6400080011ff */
[----:B-1----:R-:W-:Y:S05]  /*2030*/  @!P0 BRA `(.L_x_33) ;  /* 0x0000007400888947 */ /* 0x002fea0003800000 */
.L_x_122:
[----:B------:R-:W2:Y:S01]  /*2040*/  LDS.128 R4, [R5+0x250] ;  /* 0x0002500005047984 */ /* 0x000ea20000000c00 */
[----:B------:R-:W-:Y:S01]  /*2050*/  UISETP.GE.AND UP0, UPT, UR41, 0x1, UPT ;  /* 0x000000012900788c */ /* 0x000fe2000bf06270 */
[----:B------:R-:W-:Y:S01]  /*2060*/  @!PT LDS RZ, [RZ] ;  /* 0x00000000fffff984 */ /* 0x000fe20000000800 */
[----:B------:R-:W-:Y:S01]  /*2070*/  @!PT LDS RZ, [RZ] ;  /* 0x00000000fffff984 */ /* 0x000fe20000000800 */
[----:B------:R-:W-:Y:S01]  /*2080*/  @!PT LDS RZ, [RZ] ;  /* 0x00000000fffff984 */ /* 0x000fe20000000800 */
[----:B------:R-:W-:Y:S01]  /*2090*/  @!PT LDS RZ, [RZ] ;  /* 0x00000000fffff984 */ /* 0x000fe20000000800 */
[----:B------:R3:W-:Y:S06]  /*20a0*/  MEMBAR.ALL.CTA ;  /* 0x0000000000007992 */ /* 0x0007ec0000008000 */
[----:B---3--:R-:W3:Y:S01]  /*20b0*/  FENCE.VIEW.ASYNC.S ;  /* 0x00000000000073c6 */ /* 0x008ee20000000000 */
[----:B--2---:R-:W-:-:S13]  /*20c0*/  LOP3.LUT P0, RZ, R6, 0x1, RZ, 0xc0, !PT ;  /* 0x0000000106ff7812 */ /* 0x004fda000780c0ff */
[----:B---3--:R-:W-:Y:S01]  /*20d0*/  VOTEU.ANY UP1, P0 ;  /* 0x0000000000ff7886 */ /* 0x008fe20000020100 */
[----:B------:R-:W-:-:S13]  /*20e0*/  PLOP3.LUT P0, PT, PT, PT, UP1, 0x80, 0x8 ;  /* 0x000000000008781c */ /* 0x000fda0003f0f018 */
[----:B-1----:R-:W-:Y:S02]  /*20f0*/  @P0 LOP3.LUT R0, R5, 0xffff, RZ, 0xc0, !PT ;  /* 0x0000ffff05000812 */ /* 0x002fe400078ec0ff */
[----:B------:R-:W-:Y:S02]  /*2100*/  @P0 MOV R2, R4 ;  /* 0x0000000400020202 */ /* 0x000fe40000000f00 */
[----:B------:R-:W-:Y:S01]  /*2110*/  @P0 R2UR UR8, R0 ;  /* 0x00000000000802ca */ /* 0x000fe200000e0000 */
[----:B------:R-:W-:Y:S01]  /*2120*/  VIADD R0, R3, 0x1d0 ;  /* 0x000001d003007836 */ /* 0x000fe20000000000 */
[----:B------:R-:W-:Y:S02]  /*2130*/  @P0 SHF.R.U32.HI R4, RZ, 0x10, R5 ;  /* 0x00000010ff040819 */ /* 0x000fe40000011605 */
[----:B------:R-:W-:Y:S02]  /*2140*/  @P0 R2UR UR9, R2 ;  /* 0x00000000020902ca */ /* 0x000fe400000e0000 */
[----:B------:R-:W-:-:S02]  /*2150*/  PRMT R0, RZ, 0x654, R0 ;  /* 0x00000654ff007816 */ /* 0x000fc40000000000 */
[----:B------:R-:W-:Y:S02]  /*2160*/  @P0 R2UR UR6, R4 ;  /* 0x00000000040602ca */ /* 0x000fe400000e0000 */
[----:B------:R1:W-:Y:S03]  /*2170*/  SYNCS.ARRIVE.TRANS64.RED.A1T0 RZ, [R0+URZ], RZ ;  /* 0x000000ff00ff79a7 */ /* 0x0003e600081004ff */
[----:B------:R-:W-:-:S04]  /*2180*/  @UP1 UMOV UR30, UR8 ;  /* 0x00000008001e1c82 */ /* 0x000fc80008000000 */
[----:B------:R-:W-:-:S04]  /*2190*/  @UP1 UMOV UR31, UR9 ;  /* 0x00000009001f1c82 */ /* 0x000fc80008000000 */
[----:B------:R-:W-:Y:S01]  /*21a0*/  @UP1 UMOV UR36, UR6 ;  /* 0x0000000600241c82 */ /* 0x000fe20008000000 */
[----:B------:R-:W-:Y:S05]  /*21b0*/  BRA.U !UP0, `(.L_x_34) ;  /* 0x0000000108d47547 */ /* 0x000fea000b800000 */
[----:B------:R-:W2:Y:S01]  /*21c0*/  LDCU.128 UR16, c[0x0][0xb10] ;  /* 0x00016200ff1077ac */ /* 0x000ea20008000c00 */
[----:B------:R-:W3:Y:S01]  /*21d0*/  LDCU UR24, c[0x0][0xb20] ;  /* 0x00016400ff1877ac */ /* 0x000ee20008000800 */
[----:B------:R-:W4:Y:S01]  /*21e0*/  LDCU UR20, c[0x0][0xb0c] ;  /* 0x00016180ff1477ac */ /* 0x000f220008000800 */
[----:B------:R-:W5:Y:S01]  /*21f0*/  LDCU.64 UR10, c[0x0][0xb28] ;  /* 0x00016500ff0a77ac */ /* 0x000f620008000a00 */
[----:B------:R-:W-:Y:S02]  /*2200*/  UISETP.NE.AND UP3, UPT, UR41, 0x1, UPT ;  /* 0x000000012900788c */ /* 0x000fe4000bf65270 */
[----:B--2---:R-:W-:Y:S02]  /*2210*/  UIMAD.WIDE.U32 UR8, UR37, UR19, URZ ;  /* 0x00000013250872a5 */ /* 0x004fe4000f8e00ff */
[----:B------:R-:W-:Y:S02]  /*2220*/  UIMAD.WIDE.U32 UR12, UR38, UR16, URZ ;  /* 0x00000010260c72a5 */ /* 0x000fe4000f8e00ff */
[----:B------:R-:W-:-:S02]  /*2230*/  UISETP.NE.AND UP0, UPT, UR18, 0x1, UPT ;  /* 0x000000011200788c */ /* 0x000fc4000bf05270 */
[----:B------:R-:W-:Y:S01]  /*2240*/  UIMAD.WIDE.U32 UR22, UR30, UR19, URZ ;  /* 0x000000131e1672a5 */ /* 0x000fe2000f8e00ff */
[----:B------:R-:W-:Y:S02]  /*2250*/  UMOV UR8, UR9 ;  /* 0x0000000900087c82 */ /* 0x000fe40008000000 */
[----:B------:R-:W-:Y:S01]  /*2260*/  UMOV UR6, UR13 ;  /* 0x0000000d00067c82 */ /* 0x000fe20008000000 */
[----:B---3--:R-:W-:Y:S02]  /*2270*/  USHF.R.U32.HI UR8, URZ, UR24, UR8 ;  /* 0x00000018ff087299 */ /* 0x008fe40008011608 */
[----:B----4-:R-:W-:Y:S02]  /*2280*/  UISETP.NE.AND UP2, UPT, UR20, 0x1, UPT ;  /* 0x000000011400788c */ /* 0x010fe4000bf45270 */
[----:B------:R-:W-:Y:S02]  /*2290*/  USHF.R.U32.HI UR6, URZ, UR17, UR6 ;  /* 0x00000011ff067299 */ /* 0x000fe40008011606 */
[----:B------:R-:W-:-:S02]  /*22a0*/  USEL UR8, UR37, UR8, !UP0 ;  /* 0x0000000825087287 */ /* 0x000fc4000c000000 */
[----:B------:R-:W-:Y:S02]  /*22b0*/  USEL UR9, UR38, UR6, !UP2 ;  /* 0x0000000626097287 */ /* 0x000fe4000d000000 */
[----:B-----5:R-:W-:Y:S01]  /*22c0*/  UIMAD.WIDE.U32 UR12, UR8, UR10, URZ ;  /* 0x0000000a080c72a5 */ /* 0x020fe2000f8e00ff */
[----:B------:R-:W-:Y:S01]  /*22d0*/  UMOV UR6, UR23 ;  /* 0x0000001700067c82 */ /* 0x000fe20008000000 */
[----:B------:R-:W-:Y:S02]  /*22e0*/  UIMAD.WIDE.U32 UR14, UR31, UR16, URZ ;  /* 0x000000101f0e72a5 */ /* 0x000fe4000f8e00ff */
[----:B------:R-:W-:-:S03]  /*22f0*/  UIMAD.WIDE.U32 UR22, UR9, UR10, URZ ;  /* 0x0000000a091672a5 */ /* 0x000fc6000f8e00ff */
[----:B------:R-:W-:Y:S01]  /*2300*/  UMOV UR12, UR13 ;  /* 0x0000000d000c7c82 */ /* 0x000fe20008000000 */
[----:B------:R-:W-:Y:S02]  /*2310*/  USHF.R.U32.HI UR6, URZ, UR24, UR6 ;  /* 0x00000018ff067299 */ /* 0x000fe40008011606 */
[----:B------:R-:W-:Y:S01]  /*2320*/  @UP3 USHF.R.U32.HI UR8, URZ, UR11, UR12 ;  /* 0x0000000bff083299 */ /* 0x000fe2000801160c */
[----:B------:R-:W-:Y:S01]  /*2330*/  UMOV UR14, UR15 ;  /* 0x0000000f000e7c82 */ /* 0x000fe20008000000 */
[----:B------:R-:W-:Y:S01]  /*2340*/  UMOV UR22, UR23 ;  /* 0x0000001700167c82 */ /* 0x000fe20008000000 */
[----:B------:R-:W-:Y:S02]  /*2350*/  USHF.R.U32.HI UR17, URZ, UR17, UR14 ;  /* 0x00000011ff117299 */ /* 0x000fe4000801160e */
[----:B------:R-:W-:Y:S02]  /*2360*/  USEL UR6, UR30, UR6, !UP0 ;  /* 0x000000061e067287 */ /* 0x000fe4000c000000 */
[----:B------:R-:W-:-:S02]  /*2370*/  @UP3 USHF.R.U32.HI UR9, URZ, UR11, UR22 ;  /* 0x0000000bff093299 */ /* 0x000fc40008011616 */
[----:B------:R-:W-:Y:S02]  /*2380*/  UIMAD UR12, UR41, UR8, URZ ;  /* 0x00000008290c72a4 */ /* 0x000fe4000f8e02ff */
[----:B------:R-:W-:Y:S02]  /*2390*/  USEL UR8, UR31, UR17, !UP2 ;  /* 0x000000111f087287 */ /* 0x000fe4000d000000 */
[----:B------:R-:W-:Y:S02]  /*23a0*/  UIMAD UR14, UR41, UR9, URZ ;  /* 0x00000009290e72a4 */ /* 0x000fe4000f8e02ff */
[----:B------:R-:W-:Y:S02]  /*23b0*/  UISETP.GE.AND UP0, UPT, UR6, UR12, UPT ;  /* 0x0000000c0600728c */ /* 0x000fe4000bf06270 */
[----:B------:R-:W-:Y:S02]  /*23c0*/  UIMAD.WIDE.U32 UR12, UR6, UR10, URZ ;  /* 0x0000000a060c72a5 */ /* 0x000fe4000f8e00ff */
[----:B------:R-:W-:-:S02]  /*23d0*/  UISETP.GE.OR UP0, UPT, UR8, UR14, UP0 ;  /* 0x0000000e0800728c */ /* 0x000fc40008706670 */
        /* <DEDUP_REMOVED lines=19> */
.L_x_34:
[----:B------:R-:W2:Y:S02]  /*2510*/  LDCU UR6, c[0x0][0xb30] ;  /* 0x00016600ff0677ac */ /* 0x000ea40008000800 */
[----:B--2---:R-:W-:-:S09]  /*2520*/  UISETP.NE.AND UP0, UPT, UR6, 0x1, UPT ;  /* 0x000000010600788c */ /* 0x004fd2000bf05270 */
[----:B------:R-:W-:Y:S05]  /*2530*/  BRA.U UP0, `(.L_x_35) ;  /* 0x0000000100447547 */ /* 0x000fea000b800000 */
[----:B------:R-:W2:Y:S01]  /*2540*/  LDCU.128 UR12, c[0x0][0xb10] ;  /* 0x00016200ff0c77ac */ /* 0x000ea20008000c00 */
[----:B------:R-:W3:Y:S01]  /*2550*/  LDCU UR16, c[0x0][0xb0c] ;  /* 0x00016180ff1077ac */ /* 0x000ee20008000800 */
[----:B------:R-:W4:Y:S01]  /*2560*/  LDCU UR17, c[0x0][0xb20] ;  /* 0x00016400ff1177ac */ /* 0x000f220008000800 */
[----:B--2---:R-:W-:Y:S02]  /*2570*/  UIMAD.WIDE.U32 UR10, UR31, UR12, URZ ;  /* 0x0000000c1f0a72a5 */ /* 0x004fe4000f8e00ff */
[----:B------:R-:W-:Y:S02]  /*2580*/  UIMAD.WIDE.U32 UR8, UR30, UR15, URZ ;  /* 0x0000000f1e0872a5 */ /* 0x000fe4000f8e00ff */
[----:B---3--:R-:W-:Y:S02]  /*2590*/  UISETP.NE.AND UP2, UPT, UR16, 0x1, UPT ;  /* 0x000000011000788c */ /* 0x008fe4000bf45270 */
[----:B------:R-:W-:Y:S01]  /*25a0*/  UISETP.NE.AND UP0, UPT, UR14, 0x1, UPT ;  /* 0x000000010e00788c */ /* 0x000fe2000bf05270 */
[----:B------:R-:W-:-:S02]  /*25b0*/  UMOV UR10, UR11 ;  /* 0x0000000b000a7c82 */ /* 0x000fc40008000000 */
[----:B------:R-:W-:Y:S01]  /*25c0*/  UMOV UR6, UR9 ;  /* 0x0000000900067c82 */ /* 0x000fe20008000000 */
[----:B------:R-:W-:Y:S02]  /*25d0*/  USHF.R.U32.HI UR10, URZ, UR13, UR10 ;  /* 0x0000000dff0a7299 */ /* 0x000fe4000801160a */
[----:B----4-:R-:W-:Y:S02]  /*25e0*/  USHF.R.U32.HI UR6, URZ, UR17, UR6 ;  /* 0x00000011ff067299 */ /* 0x010fe40008011606 */
[----:B------:R-:W-:Y:S02]  /*25f0*/  USEL UR8, UR31, UR10, !UP2 ;  /* 0x0000000a1f087287 */ /* 0x000fe4000d000000 */
[----:B------:R-:W-:-:S04]  /*2600*/  USEL UR6, UR30, UR6, !UP0 ;  /* 0x000000061e067287 */ /* 0x000fc8000c000000 */
[----:B------:R-:W-:Y:S02]  /*2610*/  UIADD3 UR9, UPT, UPT, UR8, -UR6, URZ ;  /* 0x8000000608097290 */ /* 0x000fe4000fffe0ff */
[----:B------:R-:W-:Y:S02]  /*2620*/  UIADD3 UR6, UPT, UPT, -UR8, UR6, URZ ;  /* 0x0000000608067290 */ /* 0x000fe4000fffe1ff */
[----:B------:R-:W-:Y:S02]  /*2630*/  UIMAD UR30, UR9, UR14, UR30 ;  /* 0x0000000e091e72a4 */ /* 0x000fe4000f8e021e */
[----:B------:R-:W-:-:S12]  /*2640*/  UIMAD UR31, UR6, UR16, UR31 ;  /* 0x00000010061f72a4 */ /* 0x000fd8000f8e021f */
.L_x_35:
[----:B------:R-:W-:Y:S01]  /*2650*/  VIADD R11, R11, 0x1 ;  /* 0x000000010b0b7836 */ /* 0x000fe20000000000 */
[----:B------:R-:W-:Y:S02]  /*2660*/  R2UR UR8, R251 ;  /* 0x00000000fb0872ca */ /* 0x000fe400000e0000 */
[----:B------:R-:W-:Y:S02]  /*2670*/  R2UR UR6, R250 ;  /* 0x00000000fa0672ca */ /* 0x000fe400000e0000 */
[C---:B------:R-:W-:Y:S02]  /*2680*/  ISETP.NE.AND P0, PT, R11.reuse, 0x2, PT ;  /* 0x000000020b00780c */ /* 0x040fe40003f05270 */
[----:B------:R-:W-:Y:S02]  /*2690*/  PLOP3.LUT P1, PT, PT, PT, PT, 0x80, 0x8 ;  /* 0x000000000008781c */ /* 0x000fe40003f2f070 */
[----:B------:R-:W-:Y:S02]  /*26a0*/  SEL R3, RZ, 0x1, P0 ;  /* 0x00000001ff037807 */ /* 0x000fe40000000000 */
[----:B------:R-:W-:-:S02]  /*26b0*/  SEL R11, R11, RZ, P0 ;  /* 0x000000ff0b0b7207 */ /* 0x000fc40000000000 */
[----:B------:R-:W-:Y:S01]  /*26c0*/  LOP3.LUT R10, R10, R3, RZ, 0x3c, !PT ;  /* 0x000000030a0a7212 */ /* 0x000fe200078e3cff */
[----:B------:R-:W-:Y:S02]  /*26d0*/  UIADD3 UR49, UPT, UPT, UR31, UR8, URZ ;  /* 0x000000081f317290 */ /* 0x000fe4000fffe0ff */
[----:B------:R-:W-:Y:S01]  /*26e0*/  UIADD3 UR50, UPT, UPT, UR30, UR6, URZ ;  /* 0x000000061e327290 */ /* 0x000fe2000fffe0ff */
[----:B------:R-:W-:Y:S11]  /*26f0*/  BRA.U UP1, `(.L_x_36) ;  /* 0xfffffff101647547 */ /* 0x000ff6000b83ffff */
[----:B------:R-:W-:Y:S01]  /*2700*/  UIADD3 UR8, UPT, UPT, UR4, 0xd0, URZ ;  /* 0x000000d004087890 */ /* 0x000fe2000fffe0ff */
[----:B------:R-:W-:-:S03]  /*2710*/  SHF.L.U32 R3, R12, 0x1f, RZ ;  /* 0x0000001f0c037819 */ /* 0x000fc600000006ff */
[----:B------:R-:W-:-:S09]  /*2720*/  ULEA UR4, UR7, UR8, 0x3 ;  /* 0x0000000807047291 */ /* 0x000fd2000f8e18ff */
[----:B------:R-:W2:Y:S02]  /*2730*/  SYNCS.PHASECHK.TRANS64.TRYWAIT P0, [UR4], R3 ;  /* 0x00000003ff0075a7 */ /* 0x000ea40008001104 */
[----:B--2---:R-:W-:Y:S05]  /*2740*/  @!P0 BRA `(.L_x_37) ;  /* 0x0000006c00d88947 */ /* 0x004fea0003800000 */
.L_x_124:
[----:B------:R-:W-:-:S04]  /*2750*/  UIADD3 UR4, UPT, UPT, UR7, 0x1, URZ ;  /* 0x0000000107047890 */ /* 0x000fc8000fffe0ff */
[----:B------:R-:W-:-:S04]  /*2760*/  UISETP.NE.AND UP0, UPT, UR4, 0x1a, UPT ;  /* 0x0000001a0400788c */ /* 0x000fc8000bf05270 */
[----:B------:R-:W-:Y:S02]  /*2770*/  USEL UR6, URZ, 0x1, UP0 ;  /* 0x00000001ff067887 */ /* 0x000fe40008000000 */
[----:B------:R-:W-:-:S04]  /*2780*/  USEL UR4, UR4, URZ, UP0 ;  /* 0x000000ff04047287 */ /* 0x000fc80008000000 */
[----:B------:R-:W-:Y:S01]  /*2790*/  ULEA UR5, UR4, UR8, 0x3 ;  /* 0x0000000804057291 */ /* 0x000fe2000f8e18ff */
[----:B------:R-:W-:-:S04]  /*27a0*/  LOP3.LUT R2, R12, UR6, RZ, 0x3c, !PT ;  /* 0x000000060c027c12 */ /* 0x000fc8000f8e3cff */
[----:B-1----:R-:W-:-:S04]  /*27b0*/  SHF.L.U32 R3, R2, 0x1f, RZ ;  /* 0x0000001f02037819 */ /* 0x002fc800000006ff */
[----:B------:R-:W1:Y:S02]  /*27c0*/  SYNCS.PHASECHK.TRANS64.TRYWAIT P0, [UR5], R3 ;  /* 0x00000003ff0075a7 */ /* 0x000e640008001105 */
[----:B-1----:R-:W-:Y:S05]  /*27d0*/  @!P0 BRA `(.L_x_38) ;  /* 0x0000006c00cc8947 */ /* 0x002fea0003800000 */
.L_x_126:
        /* <DEDUP_REMOVED lines=9> */
.L_x_128:
        /* <DEDUP_REMOVED lines=9> */
.L_x_130:
        /* <DEDUP_REMOVED lines=9> */
.L_x_132:
        /* <DEDUP_REMOVED lines=9> */
.L_x_134:
        /* <DEDUP_REMOVED lines=9> */
.L_x_136:
        /* <DEDUP_REMOVED lines=9> */
.L_x_138:
        /* <DEDUP_REMOVED lines=9> */
.L_x_140:
        /* <DEDUP_REMOVED lines=9> */
.L_x_142:
        /* <DEDUP_REMOVED lines=9> */
.L_x_144:
        /* <DEDUP_REMOVED lines=9> */
.L_x_146:
        /* <DEDUP_REMOVED lines=9> */
.L_x_148:
        /* <DEDUP_REMOVED lines=9> */
.L_x_150:
        /* <DEDUP_REMOVED lines=9> */
.L_x_152:
        /* <DEDUP_REMOVED lines=9> */
.L_x_154:
        /* <DEDUP_REMOVED lines=9> */
.L_x_156:
        /* <DEDUP_REMOVED lines=9> */
.L_x_158:
        /* <DEDUP_REMOVED lines=9> */
.L_x_160:
        /* <DEDUP_REMOVED lines=9> */
.L_x_162:
        /* <DEDUP_REMOVED lines=9> */
.L_x_164:
        /* <DEDUP_REMOVED lines=9> */
.L_x_166:
        /* <DEDUP_REMOVED lines=9> */
.L_x_168:
        /* <DEDUP_REMOVED lines=9> */
.L_x_170:
        /* <DEDUP_REMOVED lines=9> */
.L_x_172:
[----:B------:R-:W-:-:S04]  /*34d0*/  UIADD3 UR4, UPT, UPT, UR4, 0x1, URZ ;  /* 0x0000000104047890 */ /* 0x000fc8000fffe0ff */
[----:B------:R-:W-:-:S04]  /*34e0*/  UISETP.NE.AND UP0, UPT, UR4, 0x1a, UPT ;  /* 0x0000001a0400788c */ /* 0x000fc8000bf05270 */
[----:B------:R-:W-:Y:S02]  /*34f0*/  USEL UR5, URZ, 0x1, UP0 ;  /* 0x00000001ff057887 */ /* 0x000fe40008000000 */
[----:B------:R-:W-:-:S04]  /*3500*/  USEL UR4, UR4, URZ, UP0 ;  /* 0x000000ff04047287 */ /* 0x000fc80008000000 */
[----:B------:R-:W-:Y:S01]  /*3510*/  ULEA UR4, UR4, UR8, 0x3 ;  /* 0x0000000804047291 */ /* 0x000fe2000f8e18ff */
[----:B-1----:R-:W-:-:S04]  /*3520*/  LOP3.LUT R3, R2, UR5, RZ, 0x3c, !PT ;  /* 0x0000000502037c12 */ /* 0x002fc8000f8e3cff */
[----:B------:R-:W-:Y:S01]  /*3530*/  SHF.L.U32 R3, R3, 0x1f, RZ ;  /* 0x0000001f03037819 */ /* 0x000fe200000006ff */
[----:B------:R-:W-:-:S07]  /*3540*/  IMAD.U32 R0, RZ, RZ, UR4 ;  /* 0x00000004ff007e24 */ /* 0x000fce000f8e00ff */
.L_x_62:
[----:B-1----:R1:W2:Y:S02]  /*3550*/  SYNCS.PHASECHK.TRANS64.TRYWAIT P0, [R0+URZ], R3 ;  /* 0x00000003000075a7 */ /* 0x0022a400080011ff */
[----:B--2---:R-:W-:Y:S05]  /*3560*/  @!P0 NANOSLEEP.SYNCS 0x989680 ;  /* 0x009896800000895d */ /* 0x004fea0003900000 */
[----:B------:R-:W2:Y:S02]  /*3570*/  @!P0 SYNCS.PHASECHK.TRANS64 P0, [R0+URZ], R3 ;  /* 0x00000003000085a7 */ /* 0x000ea400080010ff */
[----:B--2---:R-:W-:Y:S05]  /*3580*/  @P0 EXIT ;  /* 0x000000000000094d */ /* 0x004fea0003800000 */
[----:B------:R-:W-:Y:S05]  /*3590*/  BRA `(.L_x_62) ;  /* 0xfffffffc00ec7947 */ /* 0x000fea000383ffff */
.L_x_18:
[----:B------:R-:W-:-:S04]  /*35a0*/  UISETP.NE.AND UP0, UPT, UR5, URZ, UPT ;  /* 0x000000ff0500728c */ /* 0x000fc8000bf05270 */
[----:B------:R-:W-:-:S09]  /*35b0*/  UISETP.NE.OR UP0, UPT, UR22, 0x1, UP0 ;  /* 0x000000011600788c */ /* 0x000fd20008705670 */
[----:B------:R-:W-:Y:S05]  /*35c0*/  BRA.U UP0, `(.L_x_63) ;  /* 0x00000005004c7547 */ /* 0x000fea000b800000 */
[----:B------:R-:W-:Y:S01]  /*35d0*/  HFMA2 R10, -RZ, RZ, 0, 0 ;  /* 0x00000000ff0a7431 */ /* 0x000fe200000001ff */
[----:B------:R-:W-:Y:S01]  /*35e0*/  UMOV UR6, 0x400 ;  /* 0x0000040000067882 */ /* 0x000fe20000000000 */
[----:B------:R-:W-:Y:S01]  /*35f0*/  ISETP.NE.AND P2, PT, R235, RZ, PT ;  /* 0x000000ffeb00720c */ /* 0x000fe20003f45270 */
[----:B------:R-:W-:Y:S01]  /*3600*/  IMAD.MOV.U32 R11, RZ, RZ, 0x1 ;  /* 0x00000001ff0b7424 */ /* 0x000fe200078e00ff */
[----:B------:R-:W-:Y:S01]  /*3610*/  CS2R R8, SRZ ;  /* 0x0000000000087805 */ /* 0x000fe2000001ff00 */
[----:B------:R-:W-:Y:S01]  /*3620*/  IMAD.MOV.U32 R3, RZ, RZ, RZ ;  /* 0x000000ffff037224 */ /* 0x000fe200078e00ff */
[----:B------:R-:W-:-:S03]  /*3630*/  ULEA UR6, UR5, UR6, 0x18 ;  /* 0x0000000605067291 */ /* 0x000fc6000f8ec0ff */
[----:B------:R-:W-:-:S09]  /*3640*/  UMOV UR5, URZ ;  /* 0x000000ff00057c82 */ /* 0x000fd20008000000 */
.L_x_67:
[----:B------:R-:W-:Y:S02]  /*3650*/  LEA R0, R3, UR6, 0x3 ;  /* 0x0000000603007c11 */ /* 0x000fe4000f8e18ff */
[----:B------:R-:W-:-:S03]  /*3660*/  SHF.L.U32 R5, R8, 0x1f, RZ ;  /* 0x0000001f08057819 */ /* 0x000fc600000006ff */
[----:B------:R-:W-:Y:S01]  /*3670*/  VIADD R4, R0, 0x230 ;  /* 0x0000023000047836 */ /* 0x000fe20000000000 */
[----:B------:R-:W2:Y:S02]  /*3680*/  SYNCS.PHASECHK.TRANS64.TRYWAIT P0, [R0+URZ+0x220], R5 ;  /* 0x00022005000075a7 */ /* 0x000ea400080011ff */
[----:B--2---:R-:W-:Y:S05]  /*3690*/  @!P0 BRA `(.L_x_64) ;  /* 0x00000068005c8947 */ /* 0x004fea0003800000 */
.L_x_173:
[----:B------:R-:W-:Y:S01]  /*36a0*/  ULEA UR4, UR5, UR6, 0x3 ;  /* 0x0000000605047291 */ /* 0x000fe2000f8e18ff */
[----:B------:R-:W-:Y:S01]  /*36b0*/  PRMT R4, RZ, 0x654, R4 ;  /* 0x00000654ff047816 */ /* 0x000fe20000000004 */
[----:B--2---:R-:W-:Y:S01]  /*36c0*/  @!P2 IMAD.MOV.U32 R5, RZ, RZ, 0x10 ;  /* 0x00000010ff05a424 */ /* 0x004fe200078e00ff */
[----:B------:R-:W-:Y:S01]  /*36d0*/  SHF.L.U32 R7, R11, 0x1f, RZ ;  /* 0x0000001f0b077819 */ /* 0x000fe200000006ff */
[----:B------:R-:W-:Y:S01]  /*36e0*/  UIADD3 UR7, UPT, UPT, UR4, 0x1c0, URZ ;  /* 0x000001c004077890 */ /* 0x000fe2000fffe0ff */
[----:B------:R2:W-:Y:S05]  /*36f0*/  SYNCS.ARRIVE.TRANS64.RED.A1T0 RZ, [R4+URZ], RZ ;  /* 0x000000ff04ff79a7 */ /* 0x0005ea00081004ff */
[----:B------:R-:W-:Y:S01]  /*3700*/  IMAD.U32 R0, RZ, RZ, UR7 ;  /* 0x00000007ff007e24 */ /* 0x000fe2000f8e00ff */
[----:B------:R-:W3:Y:S04]  /*3710*/  SYNCS.PHASECHK.TRANS64.TRYWAIT P0, [UR4+0x1d0], R7 ;  /* 0x0001d007ff0075a7 */ /* 0x000ee80008001104 */
[----:B------:R-:W-:Y:S01]  /*3720*/  PRMT R13, R235, 0x654, R0 ;  /* 0x00000654eb0d7816 */ /* 0x000fe20000000000 */
[----:B--23--:R-:W-:Y:S06]  /*3730*/  @!P0 BRA `(.L_x_65) ;  /* 0x0000006800488947 */ /* 0x00cfec0003800000 */
.L_x_175:
[----:B------:R-:W-:Y:S01]  /*3740*/  ULEA UR8, UR5, UR6, 0x4 ;  /* 0x0000000605087291 */ /* 0x000fe2000f8e20ff */
[----:B------:R-:W-:Y:S01]  /*3750*/  SEL R2, R13, R2, !P2 ;  /* 0x000000020d027207 */ /* 0x000fe20005000000 */
[----:B------:R-:W-:Y:S01]  /*3760*/  UIADD3 UR9, UPT, UPT, UR4, 0x1c0, URZ ;  /* 0x000001c004097890 */ /* 0x000fe2000fffe0ff */
[----:B--2---:R-:W-:Y:S01]  /*3770*/  LEA R0, R10, UR6, 0x3 ;  /* 0x000000060a007c11 */ /* 0x004fe2000f8e18ff */
[----:B------:R-:W-:Y:S01]  /*3780*/  UIADD3 UR8, UPT, UPT, UR8, 0x250, URZ ;  /* 0x0000025008087890 */ /* 0x000fe2000fffe0ff */
[----:B------:R2:W-:Y:S01]  /*3790*/  @!P2 SYNCS.ARRIVE.TRANS64.RED RZ, [R2+URZ], R5 ;  /* 0x0000000502ffa9a7 */ /* 0x0005e200080004ff */
[----:B------:R-:W-:Y:S01]  /*37a0*/  UIADD3 UR4, UPT, UPT, UR5, 0x1, URZ ;  /* 0x0000000105047890 */ /* 0x000fe2000fffe0ff */
[----:B------:R-:W-:-:S03]  /*37b0*/  VIADD R3, R3, 0x1 ;  /* 0x0000000103037836 */ /* 0x000fc60000000000 */
[----:B------:R-:W-:Y:S02]  /*37c0*/  UISETP.NE.AND UP0, UPT, UR4, 0x2, UPT ;  /* 0x000000020400788c */ /* 0x000fe4000bf05270 */
[----:B------:R-:W-:Y:S01]  /*37d0*/  ISETP.NE.AND P0, PT, R3, 0x2, PT ;  /* 0x000000020300780c */ /* 0x000fe20003f05270 */
[----:B------:R-:W-:Y:S06]  /*37e0*/  UGETNEXTWORKID.BROADCAST [UR8], [UR9] ;  /* 0x00000000080073ca */ /* 0x000fec0008000100 */
[----:B------:R-:W-:Y:S02]  /*37f0*/  USEL UR7, URZ, 0x1, UP0 ;  /* 0x00000001ff077887 */ /* 0x000fe40008000000 */
[----:B------:R-:W-:-:S04]  /*3800*/  USEL UR5, UR4, URZ, UP0 ;  /* 0x000000ff04057287 */ /* 0x000fc80008000000 */
[----:B------:R-:W-:Y:S02]  /*3810*/  LOP3.LUT R11, R11, UR7, RZ, 0x3c, !PT ;  /* 0x000000070b0b7c12 */ /* 0x000fe4000f8e3cff */
[----:B--2---:R-:W-:-:S04]  /*3820*/  SHF.L.U32 R5, R9, 0x1f, RZ ;  /* 0x0000001f09057819 */ /* 0x004fc800000006ff */
[----:B------:R-:W2:Y:S02]  /*3830*/  SYNCS.PHASECHK.TRANS64.TRYWAIT P1, [R0+URZ+0x1c0], R5 ;  /* 0x0001c005000075a7 */ /* 0x000ea400080211ff */
[----:B--2---:R-:W-:Y:S05]  /*3840*/  @!P1 BRA `(.L_x_66) ;  /* 0x00000068001c9947 */ /* 0x004fea0003800000 */
.L_x_176:
[----:B------:R-:W-:Y:S01]  /*3850*/  LEA R4, R10, UR6, 0x4 ;  /* 0x000000060a047c11 */ /* 0x000fe2000f8e20ff */
[----:B--2---:R-:W-:Y:S01]  /*3860*/  VIADD R0, R0, 0x1d0 ;  /* 0x000001d000007836 */ /* 0x004fe20000000000 */
[----:B------:R-:W-:Y:S01]  /*3870*/  SEL R3, R3, RZ, P0 ;  /* 0x000000ff03037207 */ /* 0x000fe20000000000 */
[----:B------:R-:W-:-:S03]  /*3880*/  VIADD R10, R10, 0x1 ;  /* 0x000000010a0a7836 */ /* 0x000fc60000000000 */
[----:B------:R-:W2:Y:S01]  /*3890*/  LDS.128 R4, [R4+0x250] ;  /* 0x0002500004047984 */ /* 0x000ea20000000c00 */
[----:B------:R-:W-:Y:S02]  /*38a0*/  PRMT R0, RZ, 0x654, R0 ;  /* 0x00000654ff007816 */ /* 0x000fe40000000000 */
[C---:B------:R-:W-:Y:S01]  /*38b0*/  ISETP.NE.AND P1, PT, R10.reuse, 0x2, PT ;  /* 0x000000020a00780c */ /* 0x040fe20003f25270 */
[----:B------:R-:W-:Y:S01]  /*38c0*/  @!PT LDS RZ, [RZ] ;  /* 0x00000000fffff984 */ /* 0x000fe20000000800 */
[----:B------:R-:W-:Y:S01]  /*38d0*/  @!PT LDS RZ, [RZ] ;  /* 0x00000000fffff984 */ /* 0x000fe20000000800 */
[----:B------:R-:W-:Y:S01]  /*38e0*/  @!PT LDS RZ, [RZ] ;  /* 0x00000000fffff984 */ /* 0x000fe20000000800 */
[----:B------:R-:W-:Y:S01]  /*38f0*/  @!PT LDS RZ, [RZ] ;  /* 0x00000000fffff984 */ /* 0x000fe20000000800 */
[----:B------:R3:W-:Y:S06]  /*3900*/  MEMBAR.ALL.CTA ;  /* 0x0000000000007992 */ /* 0x0007ec0000008000 */
[----:B---3--:R-:W3:Y:S01]  /*3910*/  FENCE.VIEW.ASYNC.S ;  /* 0x00000000000073c6 */ /* 0x008ee20000000000 */
[----:B------:R-:W-:Y:S01]  /*3920*/  SEL R10, R10, RZ, P1 ;  /* 0x000000ff0a0a7207 */ /* 0x000fe20000800000 */
[----:B---3--:R3:W-:Y:S01]  /*3930*/  SYNCS.ARRIVE.TRANS64.RED.A1T0 RZ, [R0+URZ], RZ ;  /* 0x000000ff00ff79a7 */ /* 0x0087e200081004ff */
[----:B--2---:R-:W-:-:S02]  /*3940*/  LOP3.LUT P3, RZ, R6, 0x1, RZ, 0xc0, !PT ;  /* 0x0000000106ff7812 */ /* 0x004fc4000786c0ff */
[----:B------:R-:W-:-:S04]  /*3950*/  SEL R5, RZ, 0x1, P0 ;  /* 0x00000001ff057807 */ /* 0x000fc80000000000 */
[----:B------:R-:W-:Y:S02]  /*3960*/  LOP3.LUT R8, R8, R5, RZ, 0x3c, !PT ;  /* 0x0000000508087212 */ /* 0x000fe400078e3cff */
[----:B---3--:R-:W-:-:S04]  /*3970*/  SEL R0, RZ, 0x1, P1 ;  /* 0x00000001ff007807 */ /* 0x008fc80000800000 */
[----:B------:R-:W-:Y:S01]  /*3980*/  LOP3.LUT R9, R9, R0, RZ, 0x3c, !PT ;  /* 0x0000000009097212 */ /* 0x000fe200078e3cff */
[----:B------:R-:W-:Y:S06]  /*3990*/  @P3 BRA `(.L_x_67) ;  /* 0xfffffffc002c3947 */ /* 0x000fec000383ffff */
[----:B------:R-:W-:Y:S01]  /*39a0*/  ULEA UR4, UR5, UR6, 0x3 ;  /* 0x0000000605047291 */ /* 0x000fe2000f8e18ff */
[----:B------:R-:W-:-:S08]  /*39b0*/  SHF.L.U32 R3, R11, 0x1f, RZ ;  /* 0x0000001f0b037819 */ /* 0x000fd000000006ff */
[----:B------:R-:W2:Y:S02]  /*39c0*/  SYNCS.PHASECHK.TRANS64 P0, [UR4+0x1d0], R3 ;  /* 0x0001d003ff0075a7 */ /* 0x000ea40008001004 */
[----:B--2---:R-:W-:Y:S05]  /*39d0*/  @P0 BRA `(.L_x_68) ;  /* 0x0000000000080947 */ /* 0x004fea0003800000 */
[----:B------:R-:W2:Y:S02]  /*39e0*/  SYNCS.PHASECHK.TRANS64.TRYWAIT P0, [UR4+0x1d0], R3 ;  /* 0x0001d003ff0075a7 */ /* 0x000ea40008001104 */
[----:B--2---:R-:W-:Y:S05]  /*39f0*/  @!P0 BRA `(.L_x_69) ;  /* 0x0000006400c48947 */ /* 0x004fea0003800000 */
.L_x_68:
[----:B------:R-:W-:-:S04]  /*3a00*/  UIADD3 UR7, UPT, UPT, UR5, 0x1, URZ ;  /* 0x0000000105077890 */ /* 0x000fc8000fffe0ff */
[----:B------:R-:W-:-:S04]  /*3a10*/  UISETP.NE.AND UP0, UPT, UR7, 0x2, UPT ;  /* 0x000000020700788c */ /* 0x000fc8000bf05270 */
[----:B------:R-:W-:Y:S02]  /*3a20*/  USEL UR8, URZ, 0x1, UP0 ;  /* 0x00000001ff087887 */ /* 0x000fe40008000000 */
[----:B------:R-:W-:-:S04]  /*3a30*/  USEL UR7, UR7, URZ, UP0 ;  /* 0x000000ff07077287 */ /* 0x000fc80008000000 */
[----:B------:R-:W-:Y:S01]  /*3a40*/  ULEA UR7, UR7, UR6, 0x3 ;  /* 0x0000000607077291 */ /* 0x000fe2000f8e18ff */
[----:B--2---:R-:W-:-:S04]  /*3a50*/  LOP3.LUT R3, R11, UR8, RZ, 0x3c, !PT ;  /* 0x000000080b037c12 */ /* 0x004fc8000f8e3cff */
[----:B------:R-:W-:-:S04]  /*3a60*/  SHF.L.U32 R0, R3, 0x1f, RZ ;  /* 0x0000001f03007819 */ /* 0x000fc800000006ff */
[----:B------:R-:W2:Y:S02]  /*3a70*/  SYNCS.PHASECHK.TRANS64 P0, [UR7+0x1d0], R0 ;  /* 0x0001d000ff0075a7 */ /* 0x000ea40008001007 */
[----:B-12---:R-:W-:Y:S05]  /*3a80*/  @P0 EXIT ;  /* 0x000000000000094d */ /* 0x006fea0003800000 */
[----:B------:R-:W-:Y:S02]  /*3a90*/  SHF.L.U32 R3, R3, 0x1f, RZ ;  /* 0x0000001f03037819 */ /* 0x000fe400000006ff */
[----:B------:R-:W-:-:S07]  /*3aa0*/  MOV R0, UR7 ;  /* 0x0000000700007c02 */ /* 0x000fce0008000f00 */
.L_x_70:
[----:B-1----:R1:W2:Y:S02]  /*3ab0*/  SYNCS.PHASECHK.TRANS64.TRYWAIT P0, [R0+URZ+0x1d0], R3 ;  /* 0x0001d003000075a7 */ /* 0x0022a400080011ff */
[----:B--2---:R-:W-:Y:S05]  /*3ac0*/  @!P0 NANOSLEEP.SYNCS 0x989680 ;  /* 0x009896800000895d */ /* 0x004fea0003900000 */
[----:B------:R-:W2:Y:S02]  /*3ad0*/  @!P0 SYNCS.PHASECHK.TRANS64 P0, [R0+URZ+0x1d0], R3 ;  /* 0x0001d003000085a7 */ /* 0x000ea400080010ff */
[----:B--2---:R-:W-:Y:S05]  /*3ae0*/  @P0 EXIT ;  /* 0x000000000000094d */ /* 0x004fea0003800000 */
[----:B------:R-:W-:Y:S05]  /*3af0*/  BRA `(.L_x_70) ;  /* 0xfffffffc00ec7947 */ /* 0x000fea000383ffff */
.L_x_63:
[----:B------:R-:W-:-:S09]  /*3b00*/  UISETP.NE.AND UP0, UPT, UR22, URZ, UPT ;  /* 0x000000ff1600728c */ /* 0x000fd2000bf05270 */
[----:B------:R-:W-:Y:S05]  /*3b10*/  BRA.U UP0, `(.L_x_71) ;  /* 0x0000000d00607547 */ /* 0x000fea000b800000 */
[----:B------:R-:W-:Y:S01]  /*3b20*/  UMOV UR4, 0x40 ;  /* 0x0000004000047882 */ /* 0x000fe20000000000 */
[----:B------:R-:W-:Y:S01]  /*3b30*/  NOP ;  /* 0x0000000000007918 */ /* 0x000fe20000000000 */
[----:B------:R-:W-:-:S03]  /*3b40*/  ULEA UR6, UR5, UR4, 0x18 ;  /* 0x0000000405067291 */ /* 0x000fc6000f8ec0ff */
[----:B------:R-:W-:Y:S02]  /*3b50*/  UMOV UR4, 0x400 ;  /* 0x0000040000047882 */ /* 0x000fe40000000000 */
[----:B------:R-:W-:-:S04]  /*3b60*/  ULEA UR5, UR5, UR4, 0x18 ;  /* 0x0000000405057291 */ /* 0x000fc8000f8ec0ff */
[----:B------:R-:W2:Y:S02]  /*3b70*/  LDS.U8 R0, [UR6+0x1c] ;  /* 0x00001c06ff007984 */ /* 0x000ea40008000000 */
[----:B--2---:R-:W-:-:S13]  /*3b80*/  ISETP.NE.AND P0, PT, R0, RZ, PT ;  /* 0x000000ff0000720c */ /* 0x004fda0003f05270 */
[----:B------:R-:W-:Y:S05]  /*3b90*/  @P0 BRA `(.L_x_72) ;  /* 0x0000000000580947 */ /* 0x000fea0003800000 */
[----:B------:R-:W-:-:S13]  /*3ba0*/  ELECT P0, URZ, PT ;  /* 0x0000000000ff782f */ /* 0x000fda0003800000 */
[----:B------:R-:W-:Y:S05]  /*3bb0*/  @!P0 BRA `(.L_x_73) ;  /* 0x0000000000608947 */ /* 0x000fea0003800000 */
[----:B------:R-:W-:Y:S01]  /*3bc0*/  UMOV UR4, 0x10 ;  /* 0x0000001000047882 */ /* 0x000fe20000000000 */
[----:B------:R-:W-:Y:S01]  /*3bd0*/  HFMA2 R0, -RZ, RZ, 0, 5.9604644775390625e-08 ;  /* 0x00000001ff007431 */ /* 0x000fe200000001ff */
[----:B------:R-:W-:-:S03]  /*3be0*/  MOV R2, 0xffff ;  /* 0x0000ffff00027802 */ /* 0x000fc60000000f00 */
[----:B------:R-:W-:Y:S04]  /*3bf0*/  DEPBAR.LE SB2, 0x36 ;  /* 0x0000ad800000791a */ /* 0x000fe80000000000 */
[----:B------:R-:W2:Y:S02]  /*3c00*/  UTCATOMSWS.FIND_AND_SET.ALIGN UP0, UR4, UR4 ;  /* 0x00000004000475e3 */ /* 0x000ea40008000800 */
[----:B--2---:R-:W-:Y:S01]  /*3c10*/  MOV R3, UR4 ;  /* 0x0000000400037c02 */ /* 0x004fe20008000f00 */
[----:B------:R-:W-:Y:S06]  /*3c20*/  BRA.U UP0, `(.L_x_74) ;  /* 0x0000000100187547 */ /* 0x000fec000b800000 */
.L_x_75:
[----:B------:R-:W-:Y:S05]  /*3c30*/  NANOSLEEP 0x64 ;  /* 0x000000640000795d */ /* 0x000fea0003800000 */
[----:B------:R-:W-:-:S05]  /*3c40*/  UMOV UR4, 0x10 ;  /* 0x0000001000047882 */ /* 0x000fca0000000000 */
[----:B------:R-:W-:Y:S04]  /*3c50*/  DEPBAR.LE SB2, 0x36 ;  /* 0x0000ad800000791a */ /* 0x000fe80000000000 */
[----:B------:R-:W2:Y:S02]  /*3c60*/  UTCATOMSWS.FIND_AND_SET.ALIGN UP0, UR4, UR4 ;  /* 0x00000004000475e3 */ /* 0x000ea40008000800 */
[----:B--2---:R-:W-:Y:S01]  /*3c70*/  MOV R3, UR4 ;  /* 0x0000000400037c02 */ /* 0x004fe20008000f00 */
[----:B------:R-:W-:Y:S05]  /*3c80*/  BRA.U !UP0, `(.L_x_75) ;  /* 0xfffffffd08e87547 */ /* 0x000fea000b83ffff */
.L_x_74:
[-C--:B------:R-:W-:Y:S02]  /*3c90*/  SHF.L.U32 R2, R2, R3.reuse, RZ ;  /* 0x0000000302027219 */ /* 0x080fe400000006ff */
[----:B------:R-:W-:Y:S01]  /*3ca0*/  SHF.L.U32 R0, R0, R3, RZ ;  /* 0x0000000300007219 */ /* 0x000fe200000006ff */
[----:B------:R-:W-:Y:S02]  /*3cb0*/  IMAD.SHL.U32 R3, R3, 0x20, RZ ;  /* 0x0000002003037824 */ /* 0x000fe400078e00ff */
[----:B------:R2:W-:Y:S04]  /*3cc0*/  ATOMS.OR RZ, [UR6+0x14], R2 ;  /* 0x00001402ffff798c */ /* 0x0005e8000b000006 */
[----:B------:R2:W-:Y:S04]  /*3cd0*/  ATOMS.OR RZ, [UR6+0x18], R0 ;  /* 0x00001800ffff798c */ /* 0x0005e8000b000006 */
[----:B------:R2:W-:Y:S01]  /*3ce0*/  STS [UR5+0x270], R3 ;  /* 0x00027003ff007988 */ /* 0x0005e20008000805 */
[----:B------:R-:W-:Y:S05]  /*3cf0*/  BRA `(.L_x_73) ;  /* 0x0000000000107947 */ /* 0x000fea0003800000 */
.L_x_72:
[----:B------:R-:W-:Y:S02]  /*3d00*/  MOV R0, 0xffffffff ;  /* 0xffffffff00007802 */ /* 0x000fe40000000f00 */
[----:B------:R-:W-:-:S03]  /*3d10*/  MOV R2, 0x3d40 ;  /* 0x00003d4000027802 */ /* 0x000fc60000000f00 */
[----:B------:R2:W-:Y:S04]  /*3d20*/  STS [UR5+0x270], R0 ;  /* 0x00027000ff007988 */ /* 0x0005e80008000805 */
[----:B-12---:R-:W-:Y:S05]  /*3d30*/  CALL.REL.NOINC `($__internal_1_$__cuda_sm10x_tcgen05_guardrail_trap_phase_invalid_during_alloc) ;  /* 0x0000006800487944 */ /* 0x006fea0003c00000 */
.L_x_73:
[----:B------:R-:W-:Y:S05]  /*3d40*/  WARPSYNC.ALL ;  /* 0x0000000000007948 */ /* 0x000fea0003800000 */
[----:B------:R-:W3:Y:S01]  /*3d50*/  S2UR UR4, SR_CgaCtaId ;  /* 0x00000000000479c3 */ /* 0x000ee20000008800 */
[----:B------:R-:W-:Y:S01]  /*3d60*/  UMOV UR14, 0x400 ;  /* 0x00000400000e7882 */ /* 0x000fe20000000000 */
[----:B------:R-:W-:-:S06]  /*3d70*/  NOP ;  /* 0x0000000000007918 */ /* 0x000fcc0000000000 */
[----:B------:R-:W-:Y:S06]  /*3d80*/  BAR.ARV 0x6, 0xa0 ;  /* 0x0182800000007b1d */ /* 0x000fec0000002000 */
[----:B------:R-:W4:Y:S01]  /*3d90*/  LDCU UR5, c[0x0][0x38c] ;  /* 0x00007180ff0577ac */ /* 0x000f220008000800 */
[----:B------:R-:W-:Y:S01]  /*3da0*/  IMAD.MOV.U32 R11, RZ, RZ, 0x1 ;  /* 0x00000001ff0b7424 */ /* 0x000fe200078e00ff */
[----:B------:R-:W-:Y:S01]  /*3db0*/  CS2R R8, SRZ ;  /* 0x0000000000087805 */ /* 0x000fe2000001ff00 */
[----:B------:R-:W-:Y:S01]  /*3dc0*/  IMAD.MOV.U32 R10, RZ, RZ, RZ ;  /* 0x000000ffff0a7224 */ /* 0x000fe200078e00ff */
[----:B------:R-:W5:Y:S01]  /*3dd0*/  LDCU UR7, c[0x0][0x38c] ;  /* 0x00007180ff0777ac */ /* 0x000f620008000800 */
[----:B------:R-:W-:Y:S01]  /*3de0*/  UMOV UR18, URZ ;  /* 0x000000ff00127c82 */ /* 0x000fe20008000000 */
[----:B------:R-:W-:Y:S01]  /*3df0*/  UMOV UR11, URZ ;  /* 0x000000ff000b7c82 */ /* 0x000fe20008000000 */
[----:B---3--:R-:W-:Y:S01]  /*3e00*/  ULEA UR14, UR4, UR14, 0x18 ;  /* 0x0000000e040e7291 */ /* 0x008fe2000f8ec0ff */
[----:B------:R-:W-:Y:S01]  /*3e10*/  UMOV UR20, 0x0 ;  /* 0x0000000000147882 */ /* 0x000fe20000000000 */
[----:B------:R-:W-:-:S02]  /*3e20*/  UMOV UR21, 0x81c04a0 ;  /* 0x081c04a000157882 */ /* 0x000fc40000000000 */
[----:B------:R-:W-:Y:S02]  /*3e30*/  UIADD3 UR6, UPT, UPT, UR14, 0x21300, URZ ;  /* 0x000213000e067890 */ /* 0x000fe4000fffe0ff */
[----:B----4-:R-:W-:-:S03]  /*3e40*/  UIADD3 UR5, UPT, UPT, UR5, 0x1f, URZ ;  /* 0x0000001f05057890 */ /* 0x010fc6000fffe0ff */
[----:B--2---:R-:W2:Y:S01]  /*3e50*/  LDS R0, [UR14+0x270] ;  /* 0x0002700eff007984 */ /* 0x004ea20008000800 */
[----:B------:R-:W-:Y:S02]  /*3e60*/  USHF.R.S32.HI UR4, URZ, 0x1f, UR5 ;  /* 0x0000001fff047899 */ /* 0x000fe40008011405 */
[----:B-----5:R-:W-:Y:S02]  /*3e70*/  UISETP.GE.AND UP4, UPT, UR7, 0x1, UPT ;  /* 0x000000010700788c */ /* 0x020fe4000bf86270 */
[----:B------:R-:W-:Y:S02]  /*3e80*/  ULEA.HI UR4, UR4, UR5, URZ, 0x5 ;  /* 0x0000000504047291 */ /* 0x000fe4000f8f28ff */
[----:B------:R-:W-:Y:S02]  /*3e90*/  UIADD3 UR5, UPT, UPT, UR14, 0x7300, URZ ;  /* 0x000073000e057890 */ /* 0x000fe4000fffe0ff */
[----:B------:R-:W-:Y:S02]  /*3ea0*/  USHF.R.S32.HI UR19, URZ, 0x5, UR4 ;  /* 0x00000005ff137899 */ /* 0x000fe40008011404 */
[----:B------:R-:W-:-:S02]  /*3eb0*/  USHF.R.U32.HI UR5, URZ, 0x4, UR5 ;  /* 0x00000004ff057899 */ /* 0x000fc40008011605 */
[----:B------:R-:W-:Y:S02]  /*3ec0*/  USHF.R.U32.HI UR4, URZ, 0x4, UR6 ;  /* 0x00000004ff047899 */ /* 0x000fe40008011606 */
[----:B------:R-:W-:Y:S02]  /*3ed0*/  UISETP.LT.AND UP0, UPT, UR19, 0x1, UPT ;  /* 0x000000011300788c */ /* 0x000fe4000bf01270 */
[----:B------:R-:W-:Y:S02]  /*3ee0*/  ULOP3.LUT UR5, UR5, 0x3fff, URZ, 0xc0, !UPT ;  /* 0x00003fff05057892 */ /* 0x000fe4000f8ec0ff */
[----:B------:R-:W-:Y:S02]  /*3ef0*/  ULOP3.LUT UR4, UR4, 0x3fff, URZ, 0xc0, !UPT ;  /* 0x00003fff04047892 */ /* 0x000fe4000f8ec0ff */
[----:B------:R-:W-:Y:S02]  /*3f00*/  USEL UR22, UR19, 0x1, !UP0 ;  /* 0x0000000113167887 */ /* 0x000fe4000c000000 */
[----:B------:R-:W-:-:S02]  /*3f10*/  ULOP3.LUT UR16, UR5, 0x10000, URZ, 0xfc, !UPT ;  /* 0x0001000005107892 */ /* 0x000fc4000f8efcff */
[----:B------:R-:W-:Y:S02]  /*3f20*/  ULOP3.LUT UR4, UR4, 0x10000, URZ, 0xfc, !UPT ;  /* 0x0001000004047892 */ /* 0x000fe4000f8efcff */
[----:B------:R-:W-:Y:S01]  /*3f30*/  UIADD3 UR22, UPT, UPT, -UR22, URZ, URZ ;  /* 0x000000ff16167290 */ /* 0x000fe2000fffe1ff */
[----:B--2---:R-:W-:-:S15]  /*3f40*/  R2UR UR23, R0 ;  /* 0x00000000001772ca */ /* 0x004fde00000e0000 */
.L_x_82:
[----:B------:R-:W-:Y:S02]  /*3f50*/  LEA R0, R10, UR14, 0x3 ;  /* 0x0000000e0a007c11 */ /* 0x000fe4000f8e18ff */
[----:B------:R-:W-:Y:S02]  /*3f60*/  SHF.L.U32 R5, R9, 0x1f, RZ ;  /* 0x0000001f09057819 */ /* 0x000fe400000006ff */
[----:B------:R-:W-:Y:S01]  /*3f70*/  PLOP3.LUT P0, PT, PT, PT, UP4, 0x80, 0x8 ;  /* 0x000000000008781c */ /* 0x000fe20003f0f048 */
[----:B------:R-:W-:Y:S01]  /*3f80*/  VIADD R3, R0, 0x1d0 ;  /* 0x000001d000037836 */ /* 0x000fe20000000000 */
[----:B--2---:R-:W2:Y:S02]  /*3f90*/  SYNCS.PHASECHK.TRANS64.TRYWAIT P1, [R0+URZ+0x1c0], R5 ;  /* 0x0001c005000075a7 */ /* 0x004ea400080211ff */
[----:B--2-4-:R-:W-:Y:S09]  /*3fa0*/  @!P1 BRA `(.L_x_76) ;  /* 0x0000006000709947 */ /* 0x014ff20003800000 */
.L_x_178:
[----:B------:R-:W-:Y:S01]  /*3fb0*/  LEA R4, R10, UR14, 0x4 ;  /* 0x0000000e0a047c11 */ /* 0x000fe2000f8e20ff */
[----:B------:R-:W-:Y:S01]  /*3fc0*/  @UP4 ULEA UR5, UR11, UR14, 0x3 ;  /* 0x0000000e0b054291 */ /* 0x000fe2000f8e18ff */
[----:B------:R-:W-:Y:S01]  /*3fd0*/  PLOP3.LUT P2, PT, PT, PT, PT, 0x80, 0x8 ;  /* 0x000000000008781c */ /* 0x000fe20003f4f070 */
[----:B------:R-:W-:Y:S01]  /*3fe0*/  ULEA UR17, UR18, UR14, 0x3 ;  /* 0x0000000e12117291 */ /* 0x000fe2000f8e18ff */
[----:B------:R-:W-:Y:S02]  /*3ff0*/  PRMT R3, RZ, 0x654, R3 ;  /* 0x00000654ff037816 */ /* 0x000fe40000000003 */
[----:B--2---:R-:W2:Y:S01]  /*4000*/  LDS.128 R4, [R4+0x250] ;  /* 0x0002500004047984 */ /* 0x004ea20000000c00 */
[----:B------:R-:W-:Y:S02]  /*4010*/  @P0 SHF.L.U32 R2, R8, 0x1f, RZ ;  /* 0x0000001f08020819 */ /* 0x000fe400000006ff */
[----:B------:R-:W-:Y:S01]  /*4020*/  SHF.L.U32 R0, R11, 0x1f, RZ ;  /* 0x0000001f0b007819 */ /* 0x000fe200000006ff */
[----:B------:R-:W-:Y:S01]  /*4030*/  @!PT LDS RZ, [RZ] ;  /* 0x00000000fffff984 */ /* 0x000fe20000000800 */
[----:B------:R-:W-:Y:S01]  /*4040*/  @!PT LDS RZ, [RZ] ;  /* 0x00000000fffff984 */ /* 0x000fe20000000800 */
[----:B------:R-:W-:Y:S01]  /*4050*/  @!PT LDS RZ, [RZ] ;  /* 0x00000000fffff984 */ /* 0x000fe20000000800 */
[----:B------:R-:W-:Y:S01]  /*4060*/  @!PT LDS RZ, [RZ] ;  /* 0x00000000fffff984 */ /* 0x000fe20000000800 */
[----:B------:R3:W-:Y:S06]  /*4070*/  MEMBAR.ALL.CTA ;  /* 0x0000000000007992 */ /* 0x0007ec0000008000 */
[----:B---3--:R-:W3:Y:S02]  /*4080*/  FENCE.VIEW.ASYNC.S ;  /* 0x00000000000073c6 */ /* 0x008ee40000000000 */
[----:B---3--:R3:W-:Y:S01]  /*4090*/  SYNCS.ARRIVE.TRANS64.RED.A1T0 RZ, [R3+URZ], RZ ;  /* 0x000000ff03ff79a7 */ /* 0x0087e200081004ff */
[----:B------:R3:W4:Y:S01]  /*40a0*/  @P0 SYNCS.PHASECHK.TRANS64.TRYWAIT P2, [UR5], R2 ;  /* 0x00000002ff0005a7 */ /* 0x0007220008041105 */
[----:B--2---:R-:W-:Y:S01]  /*40b0*/  LOP3.LUT P1, RZ, R6, 0x1, RZ, 0xc0, !PT ;  /* 0x0000000106ff7812 */ /* 0x004fe2000782c0ff */
[----:B------:R-:W2:Y:S02]  /*40c0*/  SYNCS.PHASECHK.TRANS64.TRYWAIT P0, [UR17+0x200], R0 ;  /* 0x00020000ff0075a7 */ /* 0x000ea40008001111 */
[----:B--234-:R-:W-:Y:S10]  /*40d0*/  @!P0 BRA `(.L_x_77) ;  /* 0x0000006000388947 */ /* 0x01cff40003800000 */
.L_x_180:
[----:B------:R-:W-:Y:S01]  /*40e0*/  IADD3 R10, PT, PT, R10, 0x1, RZ ;  /* 0x000000010a0a7810 */ /* 0x000fe20007ffe0ff */
[----:B------:R-:W-:Y:S06]  /*40f0*/  BRA.U !UP4, `(.L_x_78) ;  /* 0x000000010c887547 */ /* 0x000fec000b800000 */
[----:B------:R-:W-:Y:S02]  /*4100*/  UIMAD UR15, UR18, 0x70, UR23 ;  /* 0x00000070120f78a4 */ /* 0x000fe4000f8e0217 */
[----:B------:R-:W-:Y:S01]  /*4110*/  UPLOP3.LUT UP2, UPT, UPT, UPT, UPT, 0x40, 0x4 ;  /* 0x000000000004789c */ /* 0x000fe20003f4e870 */
[----:B------:R-:W-:Y:S01]  /*4120*/  UMOV UR13, UR22 ;  /* 0x00000016000d7c82 */ /* 0x000fe20008000000 */
[----:B------:R-:W-:Y:S01]  /*4130*/  UMOV UR12, UR19 ;  /* 0x00000013000c7c82 */ /* 0x000fe20008000000 */
[----:B------:R-:W-:-:S08]  /*4140*/  UMOV UR5, UR11 ;  /* 0x0000000b00057c82 */ /* 0x000fd00008000000 */
.L_x_81:
[----:B------:R-:W-:Y:S02]  /*4150*/  UIADD3 UR13, UPT, UPT, UR13, 0x1, URZ ;  /* 0x000000010d0d7890 */ /* 0x000fe4000fffe0ff */
[----:B---3--:R-:W-:Y:S02]  /*4160*/  ULEA UR7, UR5, UR14, 0x3 ;  /* 0x0000000e05077291 */ /* 0x008fe4000f8e18ff */
[----:B------:R-:W-:Y:S01]  /*4170*/  UISETP.NE.AND UP3, UPT, UR13, URZ, UPT ;  /* 0x000000ff0d00728c */ /* 0x000fe2000bf65270 */
[----:B----4-:R-:W-:Y:S10]  /*4180*/  @P2 BRA `(.L_x_79) ;  /* 0x00000000000c2947 */ /* 0x010ff40003800000 */
[----:B--2---:R-:W-:Y:S04]  /*4190*/  SHF.L.U32 R3, R8, 0x1f, RZ ;  /* 0x0000001f08037819 */ /* 0x004fe800000006ff */
[----:B------:R-:W2:Y:S02]  /*41a0*/  SYNCS.PHASECHK.TRANS64.TRYWAIT P0, [UR7], R3 ;  /* 0x00000003ff0075a7 */ /* 0x000ea40008001107 */
[----:B--2---:R-:W-:Y:S05]  /*41b0*/  @!P0 BRA `(.L_x_80) ;  /* 0x0000006000188947 */ /* 0x004fea0003800000 */
.L_x_79:
[----:B------:R-:W-:Y:S01]  /*41c0*/  UISETP.NE.AND UP0, UPT, UR12, 0x1, UPT ;  /* 0x000000010c00788c */ /* 0x000fe2000bf05270 */
[----:B------:R-:W-:Y:S01]  /*41d0*/  PLOP3.LUT P2, PT, PT, PT, PT, 0x80, 0x8 ;  /* 0x000000000008781c */ /* 0x000fe20003f4f070 */
[----:B------:R-:W-:Y:S02]  /*41e0*/  UIADD3 UR6, UPT, UPT, UR5, 0x1, URZ ;  /* 0x0000000105067890 */ /* 0x000fe4000fffe0ff */
[----:B------:R-:W-:Y:S02]  /*41f0*/  UIADD3 UR12, UPT, UPT, UR12, -0x1, URZ ;  /* 0xffffffff0c0c7890 */ /* 0x000fe4000fffe0ff */
[----:B------:R-:W-:Y:S01]  /*4200*/  UISETP.NE.AND UP1, UPT, UR6, 0x1a, UPT ;  /* 0x0000001a0600788c */ /* 0x000fe2000bf25270 */
[----:B------:R-:W-:Y:S01]  /*4210*/  PLOP3.LUT P0, PT, PT, PT, UP0, 0x80, 0x8 ;  /* 0x000000000008781c */ /* 0x000fe20003f0f008 */
[----:B------:R-:W-:Y:S02]  /*4220*/  UMOV UR9, 0xc0004010 ;  /* 0xc000401000097882 */ /* 0x000fe40000000000 */
[----:B------:R-:W-:Y:S02]  /*4230*/  USEL UR8, URZ, 0x1, UP1 ;  /* 0x00000001ff087887 */ /* 0x000fe40008800000 */
[----:B------:R-:W-:Y:S02]  /*4240*/  USEL UR11, UR6, URZ, UP1 ;  /* 0x000000ff060b7287 */ /* 0x000fe40008800000 */
[----:B------:R-:W-:Y:S02]  /*4250*/  UIMAD UR6, UR5, 0xe0, UR4 ;  /* 0x000000e0050678a4 */ /* 0x000fe4000f8e0204 */
[----:B------:R-:W-:Y:S01]  /*4260*/  @UP0 ULEA UR10, UR11, UR14, 0x3 ;  /* 0x0000000e0b0a0291 */ /* 0x000fe2000f8e18ff */
[----:B------:R-:W-:Y:S01]  /*4270*/  LOP3.LUT R8, R8, UR8, RZ, 0x3c, !PT ;  /* 0x0000000808087c12 */ /* 0x000fe2000f8e3cff */
[----:B------:R-:W-:Y:S03]  /*4280*/  ULEA UR8, UR5, UR16, 0x8 ;  /* 0x0000001005087291 */ /* 0x000fe6000f8e40ff */
[----:B--2---:R-:W-:Y:S01]  /*4290*/  @P0 SHF.L.U32 R0, R8, 0x1f, RZ ;  /* 0x0000001f08000819 */ /* 0x004fe200000006ff */
[----:B------:R-:W-:Y:S03]  /*42a0*/  UMOV UR5, UR11 ;  /* 0x0000000b00057c82 */ /* 0x000fe60008000000 */
[----:B------:R3:W4:Y:S01]  /*42b0*/  @P0 SYNCS.PHASECHK.TRANS64.TRYWAIT P2, [UR10], R0 ;  /* 0x00000000ff0005a7 */ /* 0x000722000804110a */
[----:B------:R-:W-:Y:S03]  /*42c0*/  UIADD3 UR10, UPT, UPT, UR7, 0xd0, URZ ;  /* 0x000000d0070a7890 */ /* 0x000fe6000fffe0ff */
[----:B------:R-:W-:Y:S02]  /*42d0*/  UMOV UR7, 0xc0004010 ;  /* 0xc000401000077882 */ /* 0x000fe40000000000 */
[----:B------:R3:W-:Y:S01]  /*42e0*/  UTCIMMA gdesc[UR8], gdesc[UR6], tmem[UR15], tmem[UR20], idesc[UR21], UP2 ;  /* 0x00ff1406080075ea */ /* 0x0007e2000900010f */
[----:B------:R-:W-:Y:S03]  /*42f0*/  UPLOP3.LUT UP2, UPT, UPT, UPT, UPT, 0x80, 0x8 ;  /* 0x000000000008789c */ /* 0x000fe60003f4f070 */
[----:B------:R3:W-:Y:S01]  /*4300*/  UTCBAR [UR10], URZ ;  /* 0x000000ff0a0073e9 */ /* 0x0007e200080000ff */
[----:B------:R-:W-:Y:S07]  /*4310*/  BRA.U UP3, `(.L_x_81) ;  /* 0xfffffffd038c7547 */ /* 0x000fee000b83ffff */
.L_x_78:
[----:B------:R-:W-:Y:S01]  /*4320*/  UIADD3 UR5, UPT, UPT, UR18, 0x1, URZ ;  /* 0x0000000112057890 */ /* 0x000fe2000fffe0ff */
[C---:B------:R-:W-:Y:S01]  /*4330*/  ISETP.NE.AND P0, PT, R10.reuse, 0x2, PT ;  /* 0x000000020a00780c */ /* 0x040fe20003f05270 */
[----:B---3--:R-:W-:Y:S02]  /*4340*/  UIADD3 UR6, UPT, UPT, UR17, 0x1e0, URZ ;  /* 0x000001e011067890 */ /* 0x008fe4000fffe0ff */
[----:B------:R-:W-:Y:S01]  /*4350*/  UISETP.NE.AND UP0, UPT, UR5, 0x4, UPT ;  /* 0x000000040500788c */ /* 0x000fe2000bf05270 */
[----:B--2---:R-:W-:Y:S02]  /*4360*/  SEL R0, RZ, 0x1, P0 ;  /* 0x00000001ff007807 */ /* 0x004fe40000000000 */
[----:B------:R-:W-:Y:S01]  /*4370*/  SEL R10, R10, RZ, P0 ;  /* 0x000000ff0a0a7207 */ /* 0x000fe20000000000 */
[----:B------:R-:W-:Y:S01]  /*4380*/  USEL UR7, URZ, 0x1, UP0 ;  /* 0x00000001ff077887 */ /* 0x000fe20008000000 */
[----:B------:R-:W-:Y:S01]  /*4390*/  LOP3.LUT R9, R9, R0, RZ, 0x3c, !PT ;  /* 0x0000000009097212 */ /* 0x000fe200078e3cff */
[----:B------:R-:W-:Y:S01]  /*43a0*/  USEL UR18, UR5, URZ, UP0 ;  /* 0x000000ff05127287 */ /* 0x000fe20008000000 */
[----:B------:R2:W-:Y:S03]  /*43b0*/  UTCBAR [UR6], URZ ;  /* 0x000000ff060073e9 */ /* 0x0005e600080000ff */
[----:B------:R-:W-:Y:S01]  /*43c0*/  LOP3.LUT R11, R11, UR7, RZ, 0x3c, !PT ;  /* 0x000000070b0b7c12 */ /* 0x000fe2000f8e3cff */
[----:B------:R-:W-:Y:S07]  /*43d0*/  @P1 BRA `(.L_x_82) ;  /* 0xfffffff800dc1947 */ /* 0x000fee000383ffff */
[----:B------:R-:W3:Y:S01]  /*43e0*/  S2UR UR8, SR_CgaCtaId ;  /* 0x00000000000879c3 */ /* 0x000ee20000008800 */
[----:B------:R-:W-:Y:S01]  /*43f0*/  ELECT P0, URZ, PT ;  /* 0x0000000000ff782f */ /* 0x000fe20003800000 */
[----:B------:R-:W-:Y:S01]  /*4400*/  IMAD.MOV.U32 R0, RZ, RZ, 0x1 ;  /* 0x00000001ff007424 */ /* 0x000fe200078e00ff */
[----:B------:R-:W-:Y:S01]  /*4410*/  UIADD3 UR14, UPT, UPT, UR14, 0x200, URZ ;  /* 0x000002000e0e7890 */ /* 0x000fe2000fffe0ff */
[----:B------:R-:W-:Y:S01]  /*4420*/  SHF.L.U32 R3, R11, 0x1f, RZ ;  /* 0x0000001f0b037819 */ /* 0x000fe200000006ff */
[----:B------:R-:W-:-:S03]  /*4430*/  UMOV UR4, 0x40 ;  /* 0x0000004000047882 */ /* 0x000fc60000000000 */
[----:B------:R-:W-:Y:S01]  /*4440*/  UVIRTCOUNT.DEALLOC.SMPOOL 0x80 ;  /* 0x000000800000784c */ /* 0x000fe20000000000 */
[----:B---3--:R-:W-:Y:S02]  /*4450*/  ULEA UR8, UR8, UR4, 0x18 ;  /* 0x0000000408087291 */ /* 0x008fe4000f8ec0ff */
[----:B------:R-:W-:-:S07]  /*4460*/  ULEA UR4, UR18, UR14, 0x3 ;  /* 0x0000000e12047291 */ /* 0x000fce000f8e18ff */
[----:B------:R3:W-:Y:S02]  /*4470*/  @P0 STS.U8 [UR8+0x1c], R0 ;  /* 0x00001c00ff000988 */ /* 0x0007e40008000008 */
[----:B------:R-:W5:Y:S02]  /*4480*/  SYNCS.PHASECHK.TRANS64.TRYWAIT P0, [UR4], R3 ;  /* 0x00000003ff0075a7 */ /* 0x000f640008001104 */
[----:B---3-5:R-:W-:Y:S05]  /*4490*/  @!P0 BRA `(.L_x_83) ;  /* 0x0000005c00788947 */ /* 0x028fea0003800000 */
.L_x_183:
[----:B------:R-:W-:-:S04]  /*44a0*/  UIADD3 UR4, UPT, UPT, UR18, 0x1, URZ ;  /* 0x0000000112047890 */ /* 0x000fc8000fffe0ff */
[----:B------:R-:W-:-:S04]  /*44b0*/  UISETP.NE.AND UP0, UPT, UR4, 0x4, UPT ;  /* 0x000000040400788c */ /* 0x000fc8000bf05270 */
[----:B--2---:R-:W-:Y:S02]  /*44c0*/  USEL UR6, URZ, 0x1, UP0 ;  /* 0x00000001ff067887 */ /* 0x004fe40008000000 */
[----:B------:R-:W-:-:S04]  /*44d0*/  USEL UR4, UR4, URZ, UP0 ;  /* 0x000000ff04047287 */ /* 0x000fc80008000000 */
[----:B------:R-:W-:Y:S01]  /*44e0*/  ULEA UR5, UR4, UR14, 0x3 ;  /* 0x0000000e04057291 */ /* 0x000fe2000f8e18ff */
[----:B------:R-:W-:-:S04]  /*44f0*/  LOP3.LUT R2, R11, UR6, RZ, 0x3c, !PT ;  /* 0x000000060b027c12 */ /* 0x000fc8000f8e3cff */
[----:B---3--:R-:W-:-:S04]  /*4500*/  SHF.L.U32 R3, R2, 0x1f, RZ ;  /* 0x0000001f02037819 */ /* 0x008fc800000006ff */
[----:B------:R-:W2:Y:S02]  /*4510*/  SYNCS.PHASECHK.TRANS64.TRYWAIT P0, [UR5], R3 ;  /* 0x00000003ff0075a7 */ /* 0x000ea40008001105 */
[----:B--2---:R-:W-:Y:S05]  /*4520*/  @!P0 BRA `(.L_x_84) ;  /* 0x0000005c006c8947 */ /* 0x004fea0003800000 */
.L_x_185:
[----:B------:R-:W-:-:S04]  /*4530*/  UIADD3 UR4, UPT, UPT, UR4, 0x1, URZ ;  /* 0x0000000104047890 */ /* 0x000fc8000fffe0ff */
[----:B------:R-:W-:-:S04]  /*4540*/  UISETP.NE.AND UP0, UPT, UR4, 0x4, UPT ;  /* 0x000000040400788c */ /* 0x000fc8000bf05270 */
[----:B------:R-:W-:Y:S02]  /*4550*/  USEL UR6, URZ, 0x1, UP0 ;  /* 0x00000001ff067887 */ /* 0x000fe40008000000 */
[----:B------:R-:W-:-:S04]  /*4560*/  USEL UR4, UR4, URZ, UP0 ;  /* 0x000000ff04047287 */ /* 0x000fc80008000000 */
[----:B------:R-:W-:Y:S01]  /*4570*/  ULEA UR5, UR4, UR14, 0x3 ;  /* 0x0000000e04057291 */ /* 0x000fe2000f8e18ff */
[----:B------:R-:W-:-:S04]  /*4580*/  LOP3.LUT R2, R2, UR6, RZ, 0x3c, !PT ;  /* 0x0000000602027c12 */ /* 0x000fc8000f8e3cff */
[----:B--2---:R-:W-:-:S04]  /*4590*/  SHF.L.U32 R3, R2, 0x1f, RZ ;  /* 0x0000001f02037819 */ /* 0x004fc800000006ff */
[----:B------:R-:W2:Y:S02]  /*45a0*/  SYNCS.PHASECHK.TRANS64.TRYWAIT P0, [UR5], R3 ;  /* 0x00000003ff0075a7 */ /* 0x000ea40008001105 */
[----:B--2---:R-:W-:Y:S05]  /*45b0*/  @!P0 BRA `(.L_x_85) ;  /* 0x0000005c00608947 */ /* 0x004fea0003800000 */
.L_x_187:
[----:B------:R-:W-:-:S04]  /*45c0*/  UIADD3 UR4, UPT, UPT, UR4, 0x1, URZ ;  /* 0x0000000104047890 */ /* 0x000fc8000fffe0ff */
[----:B------:R-:W-:-:S04]  /*45d0*/  UISETP.NE.AND UP0, UPT, UR4, 0x4, UPT ;  /* 0x000000040400788c */ /* 0x000fc8000bf05270 */
[----:B------:R-:W-:Y:S02]  /*45e0*/  USEL UR5, URZ, 0x1, UP0 ;  /* 0x00000001ff057887 */ /* 0x000fe40008000000 */
[----:B------:R-:W-:-:S04]  /*45f0*/  USEL UR4, UR4, URZ, UP0 ;  /* 0x000000ff04047287 */ /* 0x000fc80008000000 */
[----:B------:R-:W-:Y:S01]  /*4600*/  ULEA UR4, UR4, UR14, 0x3 ;  /* 0x0000000e04047291 */ /* 0x000fe2000f8e18ff */
[----:B--2---:R-:W-:-:S04]  /*4610*/  LOP3.LUT R3, R2, UR5, RZ, 0x3c, !PT ;  /* 0x0000000502037c12 */ /* 0x004fc8000f8e3cff */
[----:B------:R-:W-:-:S04]  /*4620*/  SHF.L.U32 R3, R3, 0x1f, RZ ;  /* 0x0000001f03037819 */ /* 0x000fc800000006ff */
[----:B------:R-:W2:Y:S02]  /*4630*/  SYNCS.PHASECHK.TRANS64.TRYWAIT P0, [UR4], R3 ;  /* 0x00000003ff0075a7 */ /* 0x000ea40008001104 */
[----:B--2---:R-:W-:Y:S05]  /*4640*/  @!P0 BRA `(.L_x_86) ;  /* 0x0000005c00548947 */ /* 0x004fea0003800000 */
.L_x_189:
[----:B------:R-:W-:Y:S01]  /*4650*/  NOP ;  /* 0x0000000000007918 */ /* 0x000fe20000000000 */
[----:B--2---:R-:W2:Y:S01]  /*4660*/  LDS R0, [UR8+0x14] ;  /* 0x00001408ff007984 */ /* 0x004ea20008000800 */
[----:B------:R-:W-:Y:S01]  /*4670*/  ULOP3.LUT UR4, UR23, 0xffff, URZ, 0xc0, !UPT ;  /* 0x0000ffff17047892 */ /* 0x000fe2000f8ec0ff */
[----:B------:R-:W-:Y:S01]  /*4680*/  UMOV UR5, 0xffff ;  /* 0x0000ffff00057882 */ /* 0x000fe20000000000 */
[----:B------:R-:W-:Y:S02]  /*4690*/  UMOV UR6, 0x1 ;  /* 0x0000000100067882 */ /* 0x000fe40000000000 */
[----:B------:R-:W-:-:S04]  /*46a0*/  USHF.R.U32.HI UR4, URZ, 0x5, UR4 ;  /* 0x00000005ff047899 */ /* 0x000fc80008011604 */
[----:B------:R-:W-:Y:S02]  /*46b0*/  USHF.L.U32 UR5, UR5, UR4, URZ ;  /* 0x0000000405057299 */ /* 0x000fe400080006ff */
[----:B------:R-:W-:-:S04]  /*46c0*/  USHF.L.U32 UR4, UR6, UR4, URZ ;  /* 0x0000000406047299 */ /* 0x000fc800080006ff */
[----:B--2---:R-:W-:-:S04]  /*46d0*/  LOP3.LUT R0, R0, UR5, RZ, 0xc0, !PT ;  /* 0x0000000500007c12 */ /* 0x004fc8000f8ec0ff */
[----:B------:R-:W-:-:S13]  /*46e0*/  ISETP.NE.AND P0, PT, R0, UR5, PT ;  /* 0x0000000500007c0c */ /* 0x000fda000bf05270 */
[----:B------:R-:W-:Y:S05]  /*46f0*/  @P0 BRA `(.L_x_87) ;  /* 0x0000000000580947 */ /* 0x000fea0003800000 */
[----:B------:R-:W2:Y:S02]  /*4700*/  LDS R0, [UR8+0x18] ;  /* 0x00001808ff007984 */ /* 0x000ea40008000800 */
[----:B--2---:R-:W-:-:S04]  /*4710*/  LOP3.LUT R0, R0, UR4, RZ, 0xc0, !PT ;  /* 0x0000000400007c12 */ /* 0x004fc8000f8ec0ff */
[----:B------:R-:W-:-:S13]  /*4720*/  ISETP.NE.AND P0, PT, R0, UR4, PT ;  /* 0x0000000400007c0c */ /* 0x000fda000bf05270 */
[----:B------:R-:W-:Y:S05]  /*4730*/  @P0 BRA `(.L_x_88) ;  /* 0x00000000003c0947 */ /* 0x000fea0003800000 */
[----:B------:R-:W2:Y:S01]  /*4740*/  S2R R2, SR_LANEID ;  /* 0x0000000000027919 */ /* 0x000ea20000000000 */
[----:B------:R-:W-:Y:S01]  /*4750*/  ULOP3.LUT UR5, URZ, UR5, URZ, 0x33, !UPT ;  /* 0x00000005ff057292 */ /* 0x000fe2000f8e33ff */
[----:B------:R-:W-:Y:S01]  /*4760*/  LOP3.LUT R4, RZ, UR4, RZ, 0x33, !PT ;  /* 0x00000004ff047c12 */ /* 0x000fe2000f8e33ff */
[----:B------:R-:W-:Y:S02]  /*4770*/  VOTEU.ANY UR4, UPT, PT ;  /* 0x0000000000047886 */ /* 0x000fe400038e0100 */
[----:B------:R-:W-:Y:S01]  /*4780*/  UFLO.U32 UR4, UR4 ;  /* 0x00000004000472bd */ /* 0x000fe200080e0000 */
[----:B------:R-:W3:Y:S01]  /*4790*/  REDUX UR6, R4 ;  /* 0x00000000040673c4 */ /* 0x000ee20000000000 */
[----:B------:R-:W-:-:S06]  /*47a0*/  IMAD.U32 R0, RZ, RZ, UR5 ;  /* 0x00000005ff007e24 */ /* 0x000fcc000f8e00ff */
[----:B------:R1:W-:Y:S01]  /*47b0*/  UTCATOMSWS.AND URZ, UR5 ;  /* 0x0000000500ff79e3 */ /* 0x0003e20008000000 */
[----:B------:R-:W5:Y:S01]  /*47c0*/  REDUX UR7, R0 ;  /* 0x00000000000773c4 */ /* 0x000f620000000000 */
[----:B--2---:R-:W-:Y:S01]  /*47d0*/  ISETP.EQ.U32.AND P0, PT, R2, UR4, PT ;  /* 0x0000000402007c0c */ /* 0x004fe2000bf02070 */
[----:B---3--:R-:W-:Y:S01]  /*47e0*/  IMAD.U32 R2, RZ, RZ, UR6 ;  /* 0x00000006ff027e24 */ /* 0x008fe2000f8e00ff */
[----:B-----5:R-:W-:-:S11]  /*47f0*/  MOV R3, UR7 ;  /* 0x0000000700037c02 */ /* 0x020fd60008000f00 */
[----:B------:R2:W-:Y:S04]  /*4800*/  @P0 ATOMS.AND RZ, [UR8+0x14], R3 ;  /* 0x00001403ffff098c */ /* 0x0005e8000a800008 */
[----:B------:R2:W-:Y:S01]  /*4810*/  @P0 ATOMS.AND RZ, [UR8+0x18], R2 ;  /* 0x00001802ffff098c */ /* 0x0005e2000a800008 */
[----:B-1----:R-:W-:Y:S05]  /*4820*/  BRA `(.L_x_89) ;  /* 0x0000000000147947 */ /* 0x002fea0003800000 */
.L_x_88:
[----:B------:R-:W-:Y:S02]  /*4830*/  MOV R2, 0x4850 ;  /* 0x0000485000027802 */ /* 0x000fe40000000f00 */
[----:B-1--4-:R-:W-:Y:S05]  /*4840*/  CALL.REL.NOINC `($__internal_0_$__cuda_sm10x_tcgen05_guardrail_trap_col_being_dealloced_not_returned_by_alloc) ;  /* 0x0000005c00787944 */ /* 0x012fea0003c00000 */
[----:B------:R-:W-:Y:S05]  /*4850*/  BRA `(.L_x_89) ;  /* 0x0000000000087947 */ /* 0x000fea0003800000 */
.L_x_87:
[----:B------:R-:W-:Y:S02]  /*4860*/  MOV R2, 0x4880 ;  /* 0x0000488000027802 */ /* 0x000fe40000000f00 */
[----:B-1--4-:R-:W-:Y:S05]  /*4870*/  CALL.REL.NOINC `($__internal_2_$__cuda_sm10x_tcgen05_guardrail_trap_unallocated_columns_being_dealloced) ;  /* 0x0000005c00847944 */ /* 0x012fea0003c00000 */
.L_x_89:
[----:B------:R-:W-:Y:S01]  /*4880*/  NOP ;  /* 0x0000000000007918 */ /* 0x000fe20000000000 */
[----:B------:R-:W-:Y:S05]  /*4890*/  EXIT ;  /* 0x000000000000794d */ /* 0x000fea0003800000 */
.L_x_71:
[----:B------:R-:W-:-:S09]  /*48a0*/  UISETP.NE.OR UP0, UPT, UR22, 0x3, !UP3 ;  /* 0x000000031600788c */ /* 0x000fd2000df05670 */
[----:B------:R-:W-:Y:S05]  /*48b0*/  BRA.U UP0, `(.L_x_90) ;  /* 0x0000000d00a07547 */ /* 0x000fea000b800000 */
[----:B------:R-:W2:Y:S01]  /*48c0*/  LDCU.64 UR6, c[0x0][0x888] ;  /* 0x00011100ff0677ac */ /* 0x000ea20008000a00 */
[----:B------:R-:W-:Y:S02]  /*48d0*/  HFMA2 R9, -RZ, RZ, 0, 0 ;  /* 0x00000000ff097431 */ /* 0x000fe400000001ff */
[----:B------:R-:W-:Y:S01]  /*48e0*/  IMAD.MOV.U32 R11, RZ, RZ, 0x1 ;  /* 0x00000001ff0b7424 */ /* 0x000fe200078e00ff */
[----:B------:R-:W-:Y:S01]  /*48f0*/  MOV R8, 0x3800 ;  /* 0x0000380000087802 */ /* 0x000fe20000000f00 */
[----:B------:R-:W3:Y:S01]  /*4900*/  LDCU UR38, c[0x0][0x370] ;  /* 0x00006e00ff2677ac */ /* 0x000ee20008000800 */
[----:B------:R-:W-:Y:S01]  /*4910*/  IMAD.MOV.U32 R10, RZ, RZ, RZ ;  /* 0x000000ffff0a7224 */ /* 0x000fe200078e00ff */
[----:B------:R-:W3:Y:S01]  /*4920*/  LDCU.128 UR52, c[0x0][0xb10] ;  /* 0x00016200ff3477ac */ /* 0x000ee20008000c00 */
[----:B------:R-:W4:Y:S01]  /*4930*/  LDCU UR37, c[0x0][0x374] ;  /* 0x00006e80ff2577ac */ /* 0x000f220008000800 */
[----:B------:R-:W5:Y:S01]  /*4940*/  LDCU.64 UR30, c[0x0][0x890] ;  /* 0x00011200ff1e77ac */ /* 0x000f620008000a00 */
[----:B------:R-:W1:Y:S01]  /*4950*/  LDCU UR15, c[0x0][0xb0c] ;  /* 0x00016180ff0f77ac */ /* 0x000e620008000800 */
[----:B------:R-:W1:Y:S01]  /*4960*/  LDCU UR48, c[0x0][0xb20] ;  /* 0x00016400ff3077ac */ /* 0x000e620008000800 */
[----:B------:R-:W1:Y:S01]  /*4970*/  LDCU UR4, c[0x0][0xb30] ;  /* 0x00016600ff0477ac */ /* 0x000e620008000800 */
[----:B--2---:R-:W-:Y:S01]  /*4980*/  UISETP.NE.U32.AND UP0, UPT, UR6, URZ, UPT ;  /* 0x000000ff0600728c */ /* 0x004fe2000bf05070 */
[----:B------:R-:W-:Y:S01]  /*4990*/  UMOV UR21, 0x400 ;  /* 0x0000040000157882 */ /* 0x000fe20000000000 */
[----:B---3--:R-:W-:-:S02]  /*49a0*/  UIMAD.WIDE.U32 UR42, UR38, UR52, URZ ;  /* 0x00000034262a72a5 */ /* 0x008fc4000f8e00ff */
[----:B------:R-:W-:Y:S02]  /*49b0*/  UISETP.NE.AND.EX UP5, UPT, UR7, URZ, UPT, UP0 ;  /* 0x000000ff0700728c */ /* 0x000fe4000bfa5300 */
[----:B----4-:R-:W-:Y:S02]  /*49c0*/  UIMAD.WIDE.U32 UR6, UR37, UR55, URZ ;  /* 0x00000037250672a5 */ /* 0x010fe4000f8e00ff */
[----:B------:R-:W-:Y:S02]  /*49d0*/  ULEA UR21, UR5, UR21, 0x18 ;  /* 0x0000001505157291 */ /* 0x000fe4000f8ec0ff */
[----:B-----5:R-:W-:Y:S02]  /*49e0*/  UISETP.NE.U32.AND UP6, UPT, UR30, URZ, UPT ;  /* 0x000000ff1e00728c */ /* 0x020fe4000bfc5070 */
[----:B------:R-:W-:Y:S02]  /*49f0*/  UIADD3 UR39, UPT, UPT, UR21, 0x1a0, URZ ;  /* 0x000001a015277890 */ /* 0x000fe4000fffe0ff */
[----:B-1----:R-:W-:Y:S01]  /*4a00*/  UISETP.NE.AND UP0, UPT, UR41, 0x1, UPT ;  /* 0x000000012900788c */ /* 0x002fe2000bf05270 */
[----:B------:R-:W-:Y:S01]  /*4a10*/  UMOV UR42, UR43 ;  /* 0x0000002b002a7c82 */ /* 0x000fe20008000000 */
[----:B------:R-:W-:Y:S01]  /*4a20*/  UMOV UR40, UR7 ;  /* 0x0000000700287c82 */ /* 0x000fe20008000000 */
[----:B------:R-:W-:Y:S01]  /*4a30*/  UISETP.NE.AND UP0, UPT, UR15, 0x1, UPT ;  /* 0x000000010f00788c */ /* 0x000fe2000bf05270 */
[----:B------:R-:W1:Y:S01]  /*4a40*/  LDCU.64 UR46, c[0x0][0x348] ;  /* 0x00006900ff2e77ac */ /* 0x000e620008000a00 */
[----:B------:R-:W-:-:S02]  /*4a50*/  UPLOP3.LUT UP1, UPT, UPT, UPT, UPT, 0x40, 0x4 ;  /* 0x000000000004789c */ /* 0x000fc40003f2e870 */
[----:B------:R-:W-:Y:S01]  /*4a60*/  UISETP.GE.AND UP3, UPT, UR41, 0x1, UPT ;  /* 0x000000012900788c */ /* 0x000fe2000bf66270 */
[----:B------:R-:W2:Y:S01]  /*4a70*/  LDCU.64 UR22, c[0x0][0xb28] ;  /* 0x00016500ff1677ac */ /* 0x000ea20008000a00 */
[----:B------:R-:W-:Y:S02]  /*4a80*/  UISETP.NE.AND.EX UP6, UPT, UR31, URZ, UPT, UP6 ;  /* 0x000000ff1f00728c */ /* 0x000fe4000bfc5360 */
[----:B------:R-:W-:Y:S02]  /*4a90*/  UPRMT UR39, UR5, 0x654, UR39 ;  /* 0x0000065405277896 */ /* 0x000fe40008000027 */
[----:B------:R-:W-:Y:S02]  /*4aa0*/  USHF.R.U32.HI UR42, URZ, UR53, UR42 ;  /* 0x00000035ff2a7299 */ /* 0x000fe4000801162a */
[----:B------:R-:W-:Y:S02]  /*4ab0*/  USHF.R.U32.HI UR40, URZ, UR48, UR40 ;  /* 0x00000030ff287299 */ /* 0x000fe40008011628 */
[----:B------:R-:W-:-:S02]  /*4ac0*/  UISETP.NE.AND UP0, UPT, UR54, 0x1, UPT ;  /* 0x000000013600788c */ /* 0x000fc4000bf05270 */
[----:B------:R-:W-:-:S11]  /*4ad0*/  UISETP.NE.AND UP4, UPT, UR4, 0x1, UPT ;  /* 0x000000010400788c */ /* 0x000fd6000bf85270 */
.L_x_98:
[C---:B------:R-:W-:Y:S02]  /*4ae0*/  LEA R3, R10.reuse, UR21, 0x3 ;  /* 0x000000150a037c11 */ /* 0x040fe4000f8e18ff */
[----:B------:R-:W-:Y:S02]  /*4af0*/  SHF.L.U32 R0, R9, 0x1f, RZ ;  /* 0x0000001f09007819 */ /* 0x000fe400000006ff */
[----:B------:R-:W-:Y:S02]  /*4b00*/  LEA R5, R10, UR21, 0x4 ;  /* 0x000000150a057c11 */ /* 0x000fe4000f8e20ff */
[----:B---3--:R-:W3:Y:S02]  /*4b10*/  SYNCS.PHASECHK.TRANS64.TRYWAIT P0, [R3+URZ+0x1c0], R0 ;  /* 0x0001c000030075a7 */ /* 0x008ee400080011ff */
[----:B---3--:R-:W-:Y:S05]  /*4b20*/  @!P0 BRA `(.L_x_91) ;  /* 0x0000005800348947 */ /* 0x008fea0003800000 */
.L_x_190:
[----:B------:R-:W4:Y:S01]  /*4b30*/  LDS.128 R4, [R5+0x250] ;  /* 0x0002500005047984 */ /* 0x000f220000000c00 */
[----:B------:R-:W-:Y:S01]  /*4b40*/  UISETP.GE.AND UP0, UPT, UR41, 0x1, UPT ;  /* 0x000000012900788c */ /* 0x000fe2000bf06270 */
[----:B------:R-:W-:Y:S01]  /*4b50*/  @!PT LDS RZ, [RZ] ;  /* 0x00000000fffff984 */ /* 0x000fe20000000800 */
[----:B------:R-:W-:Y:S01]  /*4b60*/  @!PT LDS RZ, [RZ] ;  /* 0x00000000fffff984 */ /* 0x000fe20000000800 */
[----:B------:R-:W-:Y:S01]  /*4b70*/  @!PT LDS RZ, [RZ] ;  /* 0x00000000fffff984 */ /* 0x000fe20000000800 */
[----:B------:R-:W-:Y:S01]  /*4b80*/  @!PT LDS RZ, [RZ] ;  /* 0x00000000fffff984 */ /* 0x000fe20000000800 */
[----:B------:R5:W-:Y:S06]  /*4b90*/  MEMBAR.ALL.CTA ;  /* 0x0000000000007992 */ /* 0x000bec0000008000 */
[----:B-----5:R-:W5:Y:S01]  /*4ba0*/  FENCE.VIEW.ASYNC.S ;  /* 0x00000000000073c6 */ /* 0x020f620000000000 */
[----:B----4-:R-:W-:Y:S11]  /*4bb0*/  LOP3.LUT P0, RZ, R6, 0x1, RZ, 0xc0, !PT ;  /* 0x0000000106ff7812 */ /* 0x010ff6000780c0ff */
[----:B------:R-:W-:Y:S02]  /*4bc0*/  @!UPT UIADD3 URZ, UPT, UPT, URZ, URZ, URZ ;  /* 0x000000fffffff290 */ /* 0x000fe4000fffe0ff */
[----:B-----5:R-:W-:Y:S01]  /*4bd0*/  VOTEU.ANY UP3, P0 ;  /* 0x0000000000ff7886 */ /* 0x020fe20000060100 */
[----:B------:R-:W-:Y:S11]  /*4be0*/  PLOP3.LUT P0, PT, PT, PT, UP3, 0x80, 0x8 ;  /* 0x000000000008781c */ /* 0x000ff60003f0f038 */
[----:B------:R-:W-:Y:S02]  /*4bf0*/  @!UPT UIADD3 URZ, UPT, UPT, URZ, URZ, URZ ;  /* 0x000000fffffff290 */ /* 0x000fe4000fffe0ff */
[----:B---3--:R-:W-:Y:S02]  /*4c00*/  @P0 SHF.R.U32.HI R0, RZ, 0x10, R5 ;  /* 0x00000010ff000819 */ /* 0x008fe40000011605 */
[----:B------:R-:W-:Y:S02]  /*4c10*/  @P0 MOV R2, R4 ;  /* 0x0000000400020202 */ /* 0x000fe40000000f00 */
[----:B------:R-:W-:Y:S01]  /*4c20*/  @P0 R2UR UR4, R0 ;  /* 0x00000000000402ca */ /* 0x000fe200000e0000 */
[----:B------:R-:W-:Y:S01]  /*4c30*/  VIADD R0, R3, 0x1d0 ;  /* 0x000001d003007836 */ /* 0x000fe20000000000 */
[----:B------:R-:W-:Y:S02]  /*4c40*/  @P0 LOP3.LUT R4, R5, 0xffff, RZ, 0xc0, !PT ;  /* 0x0000ffff05040812 */ /* 0x000fe400078ec0ff */
[----:B------:R-:W-:Y:S02]  /*4c50*/  @P0 R2UR UR6, R2 ;  /* 0x00000000020602ca */ /* 0x000fe400000e0000 */
[----:B------:R-:W-:Y:S02]  /*4c60*/  PRMT R0, RZ, 0x654, R0 ;  /* 0x00000654ff007816 */ /* 0x000fe40000000000 */
[----:B------:R-:W-:Y:S02]  /*4c70*/  @P0 R2UR UR5, R4 ;  /* 0x00000000040502ca */ /* 0x000fe400000e0000 */
[----:B------:R3:W-:Y:S03]  /*4c80*/  SYNCS.ARRIVE.TRANS64.RED.A1T0 RZ, [R0+URZ], RZ ;  /* 0x000000ff00ff79a7 */ /* 0x0007e600081004ff */
[----:B------:R-:W-:Y:S04]  /*4c90*/  @UP3 UMOV UR29, UR4 ;  /* 0x00000004001d3c82 */ /* 0x000fe80008000000 */
[----:B------:R-:W-:Y:S04]  /*4ca0*/  @UP3 UMOV UR14, UR6 ;  /* 0x00000006000e3c82 */ /* 0x000fe80008000000 */
[----:B------:R-:W-:Y:S01]  /*4cb0*/  @UP3 UMOV UR13, UR5 ;  /* 0x00000005000d3c82 */ /* 0x000fe20008000000 */
[----:B------:R-:W-:Y:S05]  /*4cc0*/  BRA.U !UP0, `(.L_x_92) ;  /* 0x0000000108c07547 */ /* 0x000fea000b800000 */
[----:B------:R-:W-:Y:S02]  /*4cd0*/  UIMAD.WIDE.U32 UR8, UR13, UR55, URZ ;  /* 0x000000370d0872a5 */ /* 0x000fe4000f8e00ff */
[----:B------:R-:W-:Y:S02]  /*4ce0*/  UP2UR UR12, UPR, URZ, 0x4 ;  /* 0x00000004ff0c7883 */ /* 0x000fe40008000000 */
[----:B------:R-:W-:Y:S02]  /*4cf0*/  UISETP.NE.AND UP2, UPT, UR54, 0x1, UPT ;  /* 0x000000013600788c */ /* 0x000fe4000bf45270 */
[----:B------:R-:W-:Y:S02]  /*4d00*/  UIMAD.WIDE.U32 UR10, UR14, UR52, URZ ;  /* 0x000000340e0a72a5 */ /* 0x000fe4000f8e00ff */
[----:B------:R-:W-:Y:S02]  /*4d10*/  USEL UR4, UR37, UR40, !UP2 ;  /* 0x0000002825047287 */ /* 0x000fe4000d000000 */
[----:B------:R-:W-:Y:S02]  /*4d20*/  UISETP.NE.AND UP0, UPT, UR15, 0x1, UPT ;  /* 0x000000010f00788c */ /* 0x000fe4000bf05270 */
[----:B------:R-:W-:Y:S02]  /*4d30*/  UP2UR UR20, UPR, URZ, 0x2 ;  /* 0x00000002ff147883 */ /* 0x000fe40008000000 */
[----:B------:R-:W-:Y:S02]  /*4d40*/  UISETP.NE.AND UP1, UPT, UR41, 0x1, UPT ;  /* 0x000000012900788c */ /* 0x000fe4000bf25270 */
[----:B--2---:R-:W-:Y:S02]  /*4d50*/  UIMAD.WIDE.U32 UR16, UR4, UR22, URZ ;  /* 0x00000016041072a5 */ /* 0x004fe4000f8e00ff */
[----:B------:R-:W-:Y:S01]  /*4d60*/  USEL UR7, UR38, UR42, !UP0 ;  /* 0x0000002a26077287 */ /* 0x000fe2000c000000 */
[----:B------:R-:W-:Y:S02]  /*4d70*/  UMOV UR5, UR9 ;  /* 0x0000000900057c82 */ /* 0x000fe40008000000 */
[----:B------:R-:W-:Y:S02]  /*4d80*/  USHF.R.U32.HI UR6, URZ, UR48, UR5 ;  /* 0x00000030ff067299 */ /* 0x000fe40008011605 */
[----:B------:R-:W-:Y:S02]  /*4d90*/  UIMAD.WIDE.U32 UR18, UR7, UR22, URZ ;  /* 0x00000016071272a5 */ /* 0x000fe4000f8e00ff */
[----:B------:R-:W-:Y:S02]  /*4da0*/  USEL UR6, UR13, UR6, !UP2 ;  /* 0x000000060d067287 */ /* 0x000fe4000d000000 */
[----:B------:R-:W-:Y:S01]  /*4db0*/  UISETP.NE.AND UP2, UPT, UR12, URZ, UPT ;  /* 0x000000ff0c00728c */ /* 0x000fe2000bf45270 */
[----:B------:R-:W-:Y:S01]  /*4dc0*/  UMOV UR5, UR11 ;  /* 0x0000000b00057c82 */ /* 0x000fe20008000000 */
[----:B------:R-:W-:Y:S02]  /*4dd0*/  UIMAD.WIDE.U32 UR10, UR6, UR22, URZ ;  /* 0x00000016060a72a5 */ /* 0x000fe4000f8e00ff */
[----:B------:R-:W-:Y:S03]  /*4de0*/  USHF.R.U32.HI UR8, URZ, UR53, UR5 ;  /* 0x00000035ff087299 */ /* 0x000fe60008011605 */
[----:B------:R-:W-:Y:S02]  /*4df0*/  UMOV UR5, UR17 ;  /* 0x0000001100057c82 */ /* 0x000fe40008000000 */
[----:B------:R-:W-:Y:S03]  /*4e00*/  @UP1 USHF.R.U32.HI UR4, URZ, UR23, UR5 ;  /* 0x00000017ff041299 */ /* 0x000fe60008011605 */
[----:B------:R-:W-:Y:S01]  /*4e10*/  UMOV UR5, UR19 ;  /* 0x0000001300057c82 */ /* 0x000fe20008000000 */
[----:B------:R-:W-:Y:S02]  /*4e20*/  UIMAD UR4, UR41, UR4, URZ ;  /* 0x00000004290472a4 */ /* 0x000fe4000f8e02ff */
[----:B------:R-:W-:Y:S02]  /*4e30*/  @UP1 USHF.R.U32.HI UR7, URZ, UR23, UR5 ;  /* 0x00000017ff071299 */ /* 0x000fe40008011605 */
[----:B------:R-:W-:Y:S02]  /*4e40*/  USEL UR5, UR14, UR8, !UP0 ;  /* 0x000000080e057287 */ /* 0x000fe4000c000000 */
[----:B------:R-:W-:Y:S02]  /*4e50*/  UIMAD UR8, UR41, UR7, URZ ;  /* 0x00000007290872a4 */ /* 0x000fe4000f8e02ff */
[----:B------:R-:W-:Y:S03]  /*4e60*/  UISETP.GE.AND UP0, UPT, UR6, UR4, UPT ;  /* 0x000000040600728c */ /* 0x000fe6000bf06270 */
[----:B------:R-:W-:Y:S01]  /*4e70*/  UMOV UR4, UR11 ;  /* 0x0000000b00047c82 */ /* 0x000fe20008000000 */
[----:B------:R-:W-:Y:S02]  /*4e80*/  UISETP.GE.OR UP0, UPT, UR5, UR8, UP0 ;  /* 0x000000080500728c */ /* 0x000fe40008706670 */
[----:B------:R-:W-:Y:S02]  /*4e90*/  USHF.R.U32.HI UR4, URZ, UR23, UR4 ;  /* 0x00000017ff047299 */ /* 0x000fe40008011604 */
[----:B------:R-:W-:Y:S02]  /*4ea0*/  UIMAD.WIDE.U32 UR8, UR5, UR22, URZ ;  /* 0x00000016050872a5 */ /* 0x000fe4000f8e00ff */
[----:B------:R-:W-:Y:S04]  /*4eb0*/  USEL UR10, UR6, UR4, !UP1 ;  /* 0x00000004060a7287 */ /* 0x000fe8000c800000 */
[----:B------:R-:W-:Y:S01]  /*4ec0*/  UIADD3 UR11, UPT, UPT, -UR10, URZ, URZ ;  /* 0x000000ff0a0b7290 */ /* 0x000fe2000fffe1ff */
[----:B------:R-:W-:Y:S02]  /*4ed0*/  @!UP0 UMOV UR4, UR9 ;  /* 0x0000000900048c82 */ /* 0x000fe40008000000 */
[----:B------:R-:W-:Y:S02]  /*4ee0*/  @!UP0 USHF.R.U32.HI UR4, URZ, UR23, UR4 ;  /* 0x00000017ff048299 */ /* 0x000fe40008011604 */
[----:B------:R-:W-:Y:S02]  /*4ef0*/  UIMAD UR8, UR41, UR11, UR6 ;  /* 0x0000000b290872a4 */ /* 0x000fe4000f8e0206 */
[----:B------:R-:W-:Y:S02]  /*4f00*/  @!UP0 USEL UR4, UR5, UR4, !UP1 ;  /* 0x0000000405048287 */ /* 0x000fe4000c800000 */
[----:B------:R-:W-:Y:S02]  /*4f10*/  UISETP.NE.AND UP1, UPT, UR20, URZ, UPT ;  /* 0x000000ff1400728c */ /* 0x000fe4000bf25270 */
[----:B------:R-:W-:Y:S02]  /*4f20*/  @!UP0 UIMAD UR7, UR7, UR8, UR4 ;  /* 0x00000008070782a4 */ /* 0x000fe4000f8e0204 */
[----:B------:R-:W-:Y:S02]  /*4f30*/  @!UP0 UIADD3 UR9, UPT, UPT, UR10, -UR4, URZ ;  /* 0x800000040a098290 */ /* 0x000fe4000fffe0ff */
[----:B------:R-:W-:Y:S02]  /*4f40*/  UIADD3 UR8, UPT, UPT, -UR6, URZ, URZ ;  /* 0x000000ff06087290 */ /* 0x000fe4000fffe1ff */
[----:B------:R-:W-:Y:S02]  /*4f50*/  UIADD3 UR4, UPT, UPT, -UR5, URZ, URZ ;  /* 0x000000ff05047290 */ /* 0x000fe4000fffe1ff */
[----:B------:R-:W-:Y:S03]  /*4f60*/  @!UP0 UIMAD UR6, UR9, UR41, UR5 ;  /* 0x00000029090682a4 */ /* 0x000fe6000f8e0205 */
[----:B------:R-:W-:Y:S01]  /*4f70*/  @!UP0 UMOV UR5, UR7 ;  /* 0x0000000700058c82 */ /* 0x000fe20008000000 */
[----:B------:R-:W-:Y:S02]  /*4f80*/  UIMAD UR7, UR15, UR4, UR14 ;  /* 0x000000040f0772a4 */ /* 0x000fe4000f8e020e */
[----:B------:R-:W-:Y:S02]  /*4f90*/  UIMAD UR4, UR54, UR8, UR13 ;  /* 0x00000008360472a4 */ /* 0x000fe4000f8e020d */
[----:B------:R-:W-:Y:S02]  /*4fa0*/  UIMAD UR14, UR5, UR15, UR7 ;  /* 0x0000000f050e72a4 */ /* 0x000fe4000f8e0207 */
[----:B------:R-:W-:Y:S11]  /*4fb0*/  UIMAD UR13, UR6, UR54, UR4 ;  /* 0x00000036060d72a4 */ /* 0x000ff6000f8e0204 */
[----:B------:R-:W-:Y:S01]  /*4fc0*/  @!UPT UIADD3 URZ, UPT, UPT, URZ, URZ, URZ ;  /* 0x000000fffffff290 */ /* 0x000fe2000fffe0ff */
.L_x_92:
[----:B------:R-:W4:Y:S01]  /*4fd0*/  @!UP4 LDCU.128 UR8, c[0x0][0xb10] ;  /* 0x00016200ff08c7ac */ /* 0x000f220008000c00 */
[----:B------:R-:W-:Y:S02]  /*4fe0*/  ISETP.NE.U32.AND P0, PT, RZ, UR30, PT ;  /* 0x0000001eff007c0c */ /* 0x000fe4000bf05070 */
[----:B------:R-:W-:Y:S02]  /*4ff0*/  SHF.L.U32 R2, R11, 0x1f, RZ ;  /* 0x0000001f0b027819 */ /* 0x000fe400000006ff */
[----:B------:R-:W-:Y:S01]  /*5000*/  ISETP.NE.AND.EX P0, PT, RZ, UR31, PT, P0 ;  /* 0x0000001fff007c0c */ /* 0x000fe2000bf05300 */
[----:B------:R-:W5:Y:S01]  /*5010*/  @!UP4 LDCU UR5, c[0x0][0xb0c] ;  /* 0x00016180ff05c7ac */ /* 0x000f620008000800 */
[----:B----4-:R-:W-:Y:S07]  /*5020*/  UIMAD.WIDE.U32 UR6, UR14, UR8, URZ ;  /* 0x000000080e0672a5 */ /* 0x010fee000f8e00ff */
[----:B------:R-:W-:Y:S01]  /*5030*/  @!UP4 UMOV UR4, UR7 ;  /* 0x000000070004cc82 */ /* 0x000fe20008000000 */
[----:B-----5:R-:W-:Y:S02]  /*5040*/  @!UP4 UISETP.NE.AND UP0, UPT, UR5, 0x1, UPT ;  /* 0x000000010500c88c */ /* 0x020fe4000bf05270 */
[----:B------:R-:W-:Y:S02]  /*5050*/  @!UP4 USHF.R.U32.HI UR4, URZ, UR9, UR4 ;  /* 0x00000009ff04c299 */ /* 0x000fe40008011604 */
[----:B------:R-:W-:Y:S02]  /*5060*/  UIMAD.WIDE.U32 UR6, UR13, UR11, URZ ;  /* 0x0000000b0d0672a5 */ /* 0x000fe4000f8e00ff */
[----:B------:R-:W-:Y:S02]  /*5070*/  @!UP4 USEL UR8, UR14, UR4, !UP0 ;  /* 0x000000040e08c287 */ /* 0x000fe4000c000000 */
[----:B------:R-:W-:Y:S03]  /*5080*/  @!UP4 UISETP.NE.AND UP0, UPT, UR10, 0x1, UPT ;  /* 0x000000010a00c88c */ /* 0x000fe6000bf05270 */
[----:B------:R-:W-:Y:S02]  /*5090*/  @!UP4 UMOV UR6, UR7 ;  /* 0x000000070006cc82 */ /* 0x000fe40008000000 */
[----:B------:R-:W4:Y:S02]  /*50a0*/  @!UP4 LDCU UR4, c[0x0][0xb20] ;  /* 0x00016400ff04c7ac */ /* 0x000f240008000800 */
[----:B----4-:R-:W-:Y:S04]  /*50b0*/  @!UP4 USHF.R.U32.HI UR6, URZ, UR4, UR6 ;  /* 0x00000004ff06c299 */ /* 0x010fe80008011606 */
[----:B------:R-:W-:Y:S04]  /*50c0*/  @!UP4 USEL UR6, UR13, UR6, !UP0 ;  /* 0x000000060d06c287 */ /* 0x000fe8000c000000 */
[----:B------:R-:W-:Y:S02]  /*50d0*/  @!UP4 UIADD3 UR4, UPT, UPT, -UR8, UR6, URZ ;  /* 0x000000060804c290 */ /* 0x000fe4000fffe1ff */
[----:B------:R-:W-:Y:S02]  /*50e0*/  @!UP4 UIADD3 UR6, UPT, UPT, UR8, -UR6, URZ ;  /* 0x800000060806c290 */ /* 0x000fe4000fffe0ff */
[----:B------:R-:W-:Y:S02]  /*50f0*/  @!UP4 UIMAD UR14, UR4, UR5, UR14 ;  /* 0x00000005040ec2a4 */ /* 0x000fe4000f8e020e */
[----:B------:R-:W-:Y:S01]  /*5100*/  @!UP4 UIMAD UR13, UR6, UR10, UR13 ;  /* 0x0000000a060dc2a4 */ /* 0x000fe2000f8e020d */
[----:B------:R-:W-:Y:S11]  /*5110*/  BRA.U UP1, `(.L_x_93) ;  /* 0x0000000101107547 */ /* 0x000ff6000b800000 */
[----:B---3--:R-:W-:Y:S04]  /*5120*/  MOV R0, UR44 ;  /* 0x0000002c00007c02 */ /* 0x008fe80008000f00 */
[----:B------:R-:W-:Y:S04]  /*5130*/  SHF.L.U32 R3, R0, 0x1f, RZ ;  /* 0x0000001f00037819 */ /* 0x000fe800000006ff */
[----:B------:R-:W3:Y:S02]  /*5140*/  SYNCS.PHASECHK.TRANS64.TRYWAIT P1, [UR21+0x1b8], R3 ;  /* 0x0001b803ff0075a7 */ /* 0x000ee40008021115 */
[----:B---3--:R-:W-:Y:S05]  /*5150*/  @!P1 BRA `(.L_x_94) ;  /* 0x0000005000bc9947 */ /* 0x008fea0003800000 */
.L_x_93:
[----:B------:R-:W-:Y:S05]  /*5160*/  BRA.U !UP6, `(.L_x_95) ;  /* 0x000000010e3c7547 */ /* 0x000fea000b800000 */
[----:B------:R-:W-:Y:S01]  /*5170*/  UPLOP3.LUT UP2, UPT, UPT, UPT, UP5, 0x80, 0x8 ;  /* 0x000000000008789c */ /* 0x000fe20003f4f050 */
[----:B------:R-:W-:Y:S01]  /*5180*/  HFMA2 R244, -RZ, RZ, 0, 5.9604644775390625e-08 ;  /* 0x00000001fff47431 */ /* 0x000fe200000001ff */
[----:B------:R-:W4:Y:S01]  /*5190*/  LDCU.64 UR8, c[0x0][0x358] ;  /* 0x00006b00ff0877ac */ /* 0x000f220008000a00 */
[----:B---3--:R-:W-:Y:S03]  /*51a0*/  IMAD.MOV.U32 R0, RZ, RZ, 0x1 ;  /* 0x00000001ff007424 */ /* 0x008fe600078e00ff */
[----:B------:R-:W-:Y:S05]  /*51b0*/  PLOP3.LUT P1, PT, PT, PT, UP2, 0x80, 0x8 ;  /* 0x000000000008781c */ /* 0x000fea0003f2f028 */
[----:B------:R-:W3:Y:S01]  /*51c0*/  @UP2 LDCU.64 UR4, c[0x0][0x888] ;  /* 0x00011100ff0427ac */ /* 0x000ee20008000a00 */
[----:B------:R-:W-:Y:S07]  /*51d0*/  @UP2 UIMAD UR6, UR36, UR30, URZ ;  /* 0x0000001e240622a4 */ /* 0x000fee000f8e02ff */
[----:B------:R-:W-:Y:S01]  /*51e0*/  @!P1 PRMT R244, R0, 0x7610, R244 ;  /* 0x0000761000f49816 */ /* 0x000fe200000000f4 */
[----:B---3--:R-:W-:Y:S06]  /*51f0*/  @UP2 UIMAD.WIDE UR4, UR6, 0x4, UR4 ;  /* 0x00000004060428a5 */ /* 0x008fec000f8e0204 */
[----:B------:R-:W-:Y:S02]  /*5200*/  IMAD.U32 R4, RZ, RZ, UR4 ;  /* 0x00000004ff047e24 */ /* 0x000fe4000f8e00ff */
[----:B------:R-:W-:Y:S05]  /*5210*/  IMAD.U32 R5, RZ, RZ, UR5 ;  /* 0x00000005ff057e24 */ /* 0x000fea000f8e00ff */
[----:B----4-:R-:W3:Y:S02]  /*5220*/  @P1 LDG.E R4, desc[UR8][R4.64] ;  /* 0x0000000804041981 */ /* 0x010ee4000c1e1900 */
[----:B---3--:R-:W-:Y:S11]  /*5230*/  @P1 R2UR UR45, R4 ;  /* 0x00000000042d12ca */ /* 0x008ff600000e0000 */
[----:B------:R-:W-:Y:S03]  /*5240*/  @!UPT UIADD3 URZ, UPT, UPT, URZ, URZ, URZ ;  /* 0x000000fffffff290 */ /* 0x000fe6000fffe0ff */
[----:B------:R-:W4:Y:S02]  /*5250*/  @!UP2 LDCU UR45, c[0x0][0x880] ;  /* 0x00011000ff2da7ac */ /* 0x000f240008000800 */
.L_x_95:
[----:B----4-:R-:W-:Y:S01]  /*5260*/  @!P0 ISETP.EQ.AND P2, PT, RZ, UR45, PT ;  /* 0x0000002dff008c0c */ /* 0x010fe2000bf42270 */
[----:B------:R-:W-:Y:S01]  /*5270*/  @!UPT UIADD3 URZ, UPT, UPT, URZ, URZ, URZ ;  /* 0x000000fffffff290 */ /* 0x000fe2000fffe0ff */
[----:B------:R-:W-:Y:S11]  /*5280*/  @!P0 BRA `(.L_x_96) ;  /* 0x0000000000148947 */ /* 0x000ff60003800000 */
[----:B------:R-:W-:Y:S02]  /*5290*/  LOP3.LUT P0, RZ, R244, 0xff, RZ, 0xc0, !PT ;  /* 0x000000fff4ff7812 */ /* 0x000fe4000780c0ff */
[----:B------:R-:W-:Y:S04]  /*52a0*/  PLOP3.LUT P2, PT, PT, PT, UP2, 0x80, 0x8 ;  /* 0x000000000008781c */ /* 0x000fe80003f4f028 */
[----:B------:R-:W-:Y:S07]  /*52b0*/  PLOP3.LUT P2, PT, P2, PT, PT, 0x8, 0x80 ;  /* 0x000000000080781c */ /* 0x000fee000174e170 */
[----:B------:R-:W-:Y:S11]  /*52c0*/  @P0 ISETP.EQ.AND P2, PT, RZ, UR45, PT ;  /* 0x0000002dff000c0c */ /* 0x000ff6000bf42270 */
[----:B------:R-:W-:Y:S02]  /*52d0*/  @!UPT UIADD3 URZ, UPT, UPT, URZ, URZ, URZ ;  /* 0x000000fffffff290 */ /* 0x000fe4000fffe0ff */
.L_x_96:
[----:B------:R-:W4:Y:S01]  /*52e0*/  SYNCS.PHASECHK.TRANS64.TRYWAIT P0, [UR21+0x1a8], R2 ;  /* 0x0001a802ff0075a7 */ /* 0x000f220008001115 */
[----:B------:R-:W-:Y:S02]  /*52f0*/  ELECT P1, URZ, PT ;  /* 0x0000000000ff782f */ /* 0x000fe40003820000 */
[----:B------:R-:W-:Y:S01]  /*5300*/  IADD3 R10, PT, PT, R10, 0x1, RZ ;  /* 0x000000010a0a7810 */ /* 0x000fe20007ffe0ff */
[----:B----4-:R-:W-:Y:S10]  /*5310*/  @!P0 BRA `(.L_x_97) ;  /* 0x0000005000648947 */ /* 0x010ff40003800000 */
.L_x_193:
[----:B------:R-:W-:Y:S01]  /*5320*/  PLOP3.LUT P1, PT, P2, P1, PT, 0xf2, 0x2f ;  /* 0x00000000002f781c */ /* 0x000fe20001723e72 */
[----:B------:R-:W-:Y:S01]  /*5330*/  UMOV UR6, 0x0 ;  /* 0x0000000000067882 */ /* 0x000fe20000000000 */
[----:B------:R-:W-:Y:S01]  /*5340*/  UMOV UR7, 0x10000000 ;  /* 0x1000000000077882 */ /* 0x000fe20000000000 */
[----:B------:R-:W-:Y:S01]  /*5350*/  UMOV UR12, UR36 ;  /* 0x00000024000c7c82 */ /* 0x000fe20008000000 */
[----:B------:R-:W-:Y:S01]  /*5360*/  UMOV UR20, UR36 ;  /* 0x0000002400147c82 */ /* 0x000fe20008000000 */
[----:B------:R-:W-:Y:S01]  /*5370*/  UMOV UR28, UR36 ;  /* 0x00000024001c7c82 */ /* 0x000fe20008000000 */
[----:B------:R-:W-:Y:S02]  /*5380*/  R2UR UR51, R250 ;  /* 0x00000000fa3372ca */ /* 0x000fe400000e0000 */
[----:B------:R-:W-:Y:S02]  /*5390*/  R2UR UR43, R251 ;  /* 0x00000000fb2b72ca */ /* 0x000fe400000e0000 */
[C---:B------:R-:W-:Y:S02]  /*53a0*/  ISETP.NE.AND P0, PT, R10.reuse, 0x2, PT ;  /* 0x000000020a00780c */ /* 0x040fe40003f05270 */
[----:B------:R-:W-:Y:S01]  /*53b0*/  LOP3.LUT R11, R11, 0x1, RZ, 0x3c, !PT ;  /* 0x000000010b0b7812 */ /* 0x000fe200078e3cff */
[----:B------:R-:W-:Y:S01]  /*53c0*/  VOTEU.ALL UP0, P1 ;  /* 0x0000000000ff7886 */ /* 0x000fe20000800000 */
[----:B---3--:R-:W-:Y:S02]  /*53d0*/  SEL R0, RZ, 0x1, P0 ;  /* 0x00000001ff007807 */ /* 0x008fe40000000000 */
[----:B------:R-:W-:Y:S02]  /*53e0*/  SEL R10, R10, RZ, P0 ;  /* 0x000000ff0a0a7207 */ /* 0x000fe40000000000 */
[----:B-1----:R-:W-:Y:S01]  /*53f0*/  @!UP0 UIADD3 UR4, UP1, UPT, UR46, 0x580, URZ ;  /* 0x000005802e048890 */ /* 0x002fe2000ff3e0ff */
[----:B------:R-:W-:Y:S01]  /*5400*/  LOP3.LUT R9, R9, R0, RZ, 0x3c, !PT ;  /* 0x0000000009097212 */ /* 0x000fe200078e3cff */
[----:B------:R-:W-:Y:S02]  /*5410*/  @!UP0 USHF.L.U32 UR35, UR49, 0x7, URZ ;  /* 0x0000000731238899 */ /* 0x000fe400080006ff */
[----:B------:R-:W-:Y:S02]  /*5420*/  @!UP0 UIADD3.X UR5, UPT, UPT, URZ, UR47, URZ, UP1, !UPT ;  /* 0x0000002fff058290 */ /* 0x000fe40008ffe4ff */
[----:B------:R-:W-:Y:S02]  /*5430*/  @!UP0 UIMAD UR34, UR50, 0x70, URZ ;  /* 0x00000070322288a4 */ /* 0x000fe4000f8e02ff */
[----:B------:R-:W-:Y:S02]  /*5440*/  @!UP0 UIADD3 UR32, UPT, UPT, UR21, 0x280, URZ ;  /* 0x0000028015208890 */ /* 0x000fe4000fffe0ff */
[----:B------:R-:W-:Y:S01]  /*5450*/  @!UP0 UIADD3 UR33, UPT, UPT, UR21, 0x1a0, URZ ;  /* 0x000001a015218890 */ /* 0x000fe2000fffe0ff */
[----:B------:R-:W-:Y:S01]  /*5460*/  VOTEU.ALL UP1, P1 ;  /* 0x0000000000ff7886 */ /* 0x000fe20000820000 */
[----:B------:R-:W-:Y:S02]  /*5470*/  @!UP0 UIADD3 UR8, UPT, UPT, UR21, 0xa80, URZ ;  /* 0x00000a8015088890 */ /* 0x000fe4000fffe0ff */
[----:B------:R-:W-:Y:S03]  /*5480*/  @!UP0 UIADD3 UR10, UPT, UPT, UR34, 0x10, URZ ;  /* 0x00000010220a8890 */ /* 0x000fe6000fffe0ff */
[----:B------:R-:W-:Y:S01]  /*5490*/  UMOV UR9, UR33 ;  /* 0x0000002100097c82 */ /* 0x000fe20008000000 */
[----:B------:R-:W-:Y:S01]  /*54a0*/  UMOV UR11, UR35 ;  /* 0x00000023000b7c82 */ /* 0x000fe20008000000 */
[----:B------:R1:W-:Y:S01]  /*54b0*/  @!UP1 UTMALDG.3D [UR32], [UR4], desc[UR6] ;  /* 0x00000620040095b4 */ /* 0x0003e20008011000 */
[----:B------:R-:W-:Y:S01]  /*54c0*/  VOTEU.ALL UP1, P1 ;  /* 0x0000000000ff7886 */ /* 0x000fe20000820000 */
[----:B------:R-:W-:Y:S02]  /*54d0*/  @!UP0 UIADD3 UR16, UPT, UPT, UR21, 0x1280, URZ ;  /* 0x0000128015108890 */ /* 0x000fe4000fffe0ff */
[----:B------:R-:W-:Y:S01]  /*54e0*/  @!UP0 UIADD3 UR18, UPT, UPT, UR34, 0x20, URZ ;  /* 0x0000002022128890 */ /* 0x000fe2000fffe0ff */
        /* <DEDUP_REMOVED lines=10> */
[----:B------:R-:W-:Y:S02]  /*5590*/  UIADD3 UR50, UPT, UPT, UR13, UR51, URZ ;  /* 0x000000330d327290 */ /* 0x000fe4000fffe0ff */
[----:B------:R-:W-:Y:S02]  /*55a0*/  UIADD3 UR49, UPT, UPT, UR14, UR43, URZ ;  /* 0x0000002b0e317290 */ /* 0x000fe4000fffe0ff */
[----:B------:R-:W-:Y:S01]  /*55b0*/  @!UP1 UTMALDG.3D [UR24], [UR4], desc[UR6] ;  /* 0x00000618040095b4 */ /* 0x000fe20008011000 */
[----:B------:R-:W-:Y:S01]  /*55c0*/  VOTEU.ALL UP1, P1 ;  /* 0x0000000000ff7886 */ /* 0x000fe20000820000 */
[----:B-1----:R-:W-:Y:S01]  /*55d0*/  UMOV UR36, UR29 ;  /* 0x0000001d00247c82 */ /* 0x002fe20008000000 */
[----:B---3--:R-:W-:Y:S02]  /*55e0*/  @!UP0 UIADD3 UR8, UPT, UPT, UR21, 0x2280, URZ ;  /* 0x0000228015088890 */ /* 0x008fe4000fffe0ff */
[----:B------:R-:W-:Y:S02]  /*55f0*/  @!UP0 UIADD3 UR10, UPT, UPT, UR34, 0x40, URZ ;  /* 0x00000040220a8890 */ /* 0x000fe4000fffe0ff */
[----:B----4-:R-:W-:Y:S02]  /*5600*/  @!UP0 UIADD3 UR16, UPT, UPT, UR21, 0x2a80, URZ ;  /* 0x00002a8015108890 */ /* 0x010fe4000fffe0ff */
[----:B------:R-:W-:Y:S05]  /*5610*/  @!UP0 UIADD3 UR18, UPT, UPT, UR34, 0x50, URZ ;  /* 0x0000005022128890 */ /* 0x000fea000fffe0ff */
[----:B------:R1:W-:Y:S01]  /*5620*/  @!UP1 UTMALDG.3D [UR8], [UR4], desc[UR6] ;  /* 0x00000608040095b4 */ /* 0x0003e20008011000 */
[----:B------:R-:W-:Y:S02]  /*5630*/  UPLOP3.LUT UP1, UPT, UPT, UPT, UPT, 0x80, 0x8 ;  /* 0x000000000008789c */ /* 0x000fe40003f2f070 */
[----:B-1----:R-:W-:Y:S02]  /*5640*/  @!UP0 UIADD3 UR8, UPT, UPT, UR21, 0x3280, URZ ;  /* 0x0000328015088890 */ /* 0x002fe4000fffe0ff */
[----:B------:R-:W-:Y:S01]  /*5650*/  @!UP0 UIADD3 UR10, UPT, UPT, UR34, 0x60, URZ ;  /* 0x00000060220a8890 */ /* 0x000fe2000fffe0ff */
[----:B------:R-:W-:Y:S05]  /*5660*/  VOTEU.ALL UP0, P1 ;  /* 0x0000000000ff7886 */ /* 0x000fea0000800000 */
[----:B------:R3:W-:Y:S01]  /*5670*/  @!UP0 UTMALDG.3D [UR16], [UR4], desc[UR6] ;  /* 0x00000610040085b4 */ /* 0x0007e20008011000 */
[----:B------:R-:W-:Y:S05]  /*5680*/  VOTEU.ALL UP0, P1 ;  /* 0x0000000000ff7886 */ /* 0x000fea0000800000 */
[----:B------:R3:W-:Y:S01]  /*5690*/  @!UP0 UTMALDG.3D [UR8], [UR4], desc[UR6] ;  /* 0x00000608040085b4 */ /* 0x0007e20008011000 */
[----:B------:R3:W-:Y:S01]  /*56a0*/  @!P1 SYNCS.ARRIVE.TRANS64.RED.A0TR RZ, [UR21+0x1a0], R8 ;  /* 0x0001a008ffff99a7 */ /* 0x0007e20008300415 */
[----:B------:R-:W-:Y:S01]  /*56b0*/  SYNCS.ARRIVE.TRANS64.RED.A1T0 RZ, [UR39], RZ ;  /* 0x000000ffffff79a7 */ /* 0x000fe20008100427 */
[----:B------:R-:W-:Y:S05]  /*56c0*/  BRA.U UP3, `(.L_x_98) ;  /* 0xfffffff503047547 */ /* 0x000fea000b83ffff */
[----:B------:R-:W-:Y:S07]  /*56d0*/  MOV R0, UR21 ;  /* 0x0000001500007c02 */ /* 0x000fee0008000f00 */
.L_x_99:
[----:B-1----:R-:W-:-:S04]  /*56e0*/  SHF.L.U32 R3, R11, 0x1f, RZ ;  /* 0x0000001f0b037819 */ /* 0x002fc800000006ff */
[----:B------:R1:W4:Y:S03]  /*56f0*/  SYNCS.PHASECHK.TRANS64.TRYWAIT P0, [R0+URZ+0x1a8], R3 ;  /* 0x0001a803000075a7 */ /* 0x00032600080011ff */
[----:B----4-:R-:W-:Y:S05]  /*5700*/  @!P0 NANOSLEEP.SYNCS 0x989680 ;  /* 0x009896800000895d */ /* 0x010fea0003900000 */
[----:B------:R-:W4:Y:S02]  /*5710*/  @!P0 SYNCS.PHASECHK.TRANS64 P0, [R0+URZ+0x1a8], R3 ;  /* 0x0001a803000085a7 */ /* 0x000f2400080010ff */
[----:B--234-:R-:W-:Y:S05]  /*5720*/  @P0 EXIT ;  /* 0x000000000000094d */ /* 0x01cfea0003800000 */
[----:B------:R-:W-:Y:S05]  /*5730*/  BRA `(.L_x_99) ;  /* 0xfffffffc00e87947 */ /* 0x000fea000383ffff */
.L_x_90:
[----:B------:R-:W-:-:S06]  /*5740*/  UISETP.GE.AND UP0, UPT, UR22, 0x4, UPT ;  /* 0x000000041600788c */ /* 0x000fcc000bf06270 */
[----:B------:R-:W-:-:S13]  /*5750*/  PLOP3.LUT P0, PT, PT, PT, UP0, 0x80, 0x8 ;  /* 0x000000000008781c */ /* 0x000fda0003f0f008 */
[----:B-1----:R-:W-:Y:S05]  /*5760*/  @!P0 EXIT ;  /* 0x000000000000894d */ /* 0x002fea0003800000 */
[----:B------:R-:W-:Y:S01]  /*5770*/  BAR.SYNC.DEFER_BLOCKING 0x6, 0xa0 ;  /* 0x0182800000007b1d */ /* 0x000fe20000010000 */
[C---:B------:R-:W-:Y:S01]  /*5780*/  IMAD.U32 R2, R252.reuse, 0x10000, RZ ;  /* 0x00010000fc027824 */ /* 0x040fe200078e00ff */
[----:B------:R-:W-:-:S04]  /*5790*/  LOP3.LUT R252, R252, 0x60, RZ, 0xc0, !PT ;  /* 0x00000060fcfc7812 */ /* 0x000fc800078ec0ff */
[----:B------:R-:W-:Y:S01]  /*57a0*/  UMOV UR4, 0x400 ;  /* 0x0000040000047882 */ /* 0x000fe20000000000 */
[----:B------:R-:W1:Y:S01]  /*57b0*/  LDCU.64 UR8, c[0x0][0x890] ;  /* 0x00011200ff0877ac */ /* 0x000e620008000a00 */
[----:B------:R-:W-:Y:S01]  /*57c0*/  LOP3.LUT R2, R2, 0x600000, RZ, 0xc0, !PT ;  /* 0x0060000002027812 */ /* 0x000fe200078ec0ff */
[----:B------:R-:W-:Y:S01]  /*57d0*/  ULEA UR4, UR5, UR4, 0x18 ;  /* 0x0000000405047291 */ /* 0x000fe2000f8ec0ff */
[----:B------:R-:W2:Y:S01]  /*57e0*/  LDCU.64 UR6, c[0x0][0x8b0] ;  /* 0x00011600ff0677ac */ /* 0x000ea20008000a00 */
[----:B------:R-:W3:Y:S01]  /*57f0*/  LDCU UR44, c[0x0][0xb0c] ;  /* 0x00016180ff2c77ac */ /* 0x000ee20008000800 */
[----:B------:R-:W4:Y:S06]  /*5800*/  LDCU UR40, c[0x0][0xb30] ;  /* 0x00016600ff2877ac */ /* 0x000f2c0008000800 */
[----:B------:R-:W5:Y:S01]  /*5810*/  LDS R3, [UR4+0x270] ;  /* 0x00027004ff037984 */ /* 0x000f620008000800 */
[----:B-1----:R-:W-:Y:S01]  /*5820*/  IMAD.U32 R249, RZ, RZ, UR8 ;  /* 0x00000008fff97e24 */ /* 0x002fe2000f8e00ff */
[----:B------:R-:W-:Y:S01]  /*5830*/  MOV R248, UR9 ;  /* 0x0000000900f87c02 */ /* 0x000fe20008000f00 */
[----:B------:R-:W1:Y:S01]  /*5840*/  LDCU.64 UR60, c[0x0][0x888] ;  /* 0x00011100ff3c77ac */ /* 0x000e620008000a00 */
[----:B--2---:R-:W-:Y:S01]  /*5850*/  IMAD.U32 R247, RZ, RZ, UR6 ;  /* 0x00000006fff77e24 */ /* 0x004fe2000f8e00ff */
[----:B------:R-:W-:Y:S01]  /*5860*/  MOV R246, UR7 ;  /* 0x0000000700f67c02 */ /* 0x000fe20008000f00 */
[----:B------:R-:W2:Y:S01]  /*5870*/  LDCU.64 UR42, c[0x0][0xb28] ;  /* 0x00016500ff2a77ac */ /* 0x000ea20008000a00 */
[----:B------:R-:W1:Y:S01]  /*5880*/  LDCU.128 UR56, c[0x0][0xb10] ;  /* 0x00016200ff3877ac */ /* 0x000e620008000c00 */
[----:B------:R-:W-:Y:S01]  /*5890*/  UMOV UR46, URZ ;  /* 0x000000ff002e7c82 */ /* 0x000fe20008000000 */
[----:B------:R-:W-:Y:S01]  /*58a0*/  UMOV UR55, URZ ;  /* 0x000000ff00377c82 */ /* 0x000fe20008000000 */
[----:B------:R-:W-:Y:S01]  /*58b0*/  UMOV UR16, URZ ;  /* 0x000000ff00107c82 */ /* 0x000fe20008000000 */
[----:B------:R-:W-:Y:S01]  /*58c0*/  UMOV UR54, URZ ;  /* 0x000000ff00367c82 */ /* 0x000fe20008000000 */
[----:B------:R-:W-:Y:S01]  /*58d0*/  UMOV UR52, URZ ;  /* 0x000000ff00347c82 */ /* 0x000fe20008000000 */
[----:B-12345:R-:W-:-:S07]  /*58e0*/  IMAD.IADD R2, R3, 0x1, R2 ;  /* 0x0000000103027824 */ /* 0x03efce00078e0202 */
.L_x_118:
[----:B------:R-:W1:Y:S01]  /*58f0*/  S2UR UR4, SR_CgaCtaId ;  /* 0x00000000000479c3 */ /* 0x000e620000008800 */
[----:B------:R-:W-:Y:S01]  /*5900*/  UMOV UR47, 0x400 ;  /* 0x00000400002f7882 */ /* 0x000fe20000000000 */
[----:B------:R-:W-:Y:S04]  /*5910*/  MOV R0, UR54 ;  /* 0x0000003600007c02 */ /* 0x000fe80008000f00 */
[----:B------:R-:W-:Y:S01]  /*5920*/  SHF.L.U32 R3, R0, 0x1f, RZ ;  /* 0x0000001f00037819 */ /* 0x000fe200000006ff */
[----:B-1----:R-:W-:Y:S04]  /*5930*/  ULEA UR47, UR4, UR47, 0x18 ;  /* 0x0000002f042f7291 */ /* 0x002fe8000f8ec0ff */
[----:B------:R-:W-:Y:S09]  /*5940*/  ULEA UR4, UR16, UR47, 0x3 ;  /* 0x0000002f10047291 */ /* 0x000ff2000f8e18ff */
[----:B------:R-:W1:Y:S02]  /*5950*/  SYNCS.PHASECHK.TRANS64.TRYWAIT P0, [UR4+0x1c0], R3 ;  /* 0x0001c003ff0075a7 */ /* 0x000e640008001104 */
[----:B-12---:R-:W-:Y:S05]  /*5960*/  @!P0 BRA `(.L_x_100) ;  /* 0x0000004800e88947 */ /* 0x006fea0003800000 */
.L_x_195:
[----:B------:R-:W-:Y:S02]  /*5970*/  ULEA UR5, UR16, UR47, 0x4 ;  /* 0x0000002f10057291 */ /* 0x000fe4000f8e20ff */
[----:B------:R-:W-:Y:S04]  /*5980*/  UIADD3 UR4, UPT, UPT, UR4, 0x1d0, URZ ;  /* 0x000001d004047890 */ /* 0x000fe8000fffe0ff */
[----:B------:R-:W-:Y:S03]  /*5990*/  UPRMT UR4, URZ, 0x654, UR4 ;  /* 0x00000654ff047896 */ /* 0x000fe60008000004 */
[----:B------:R-:W2:Y:S01]  /*59a0*/  LDS.128 R4, [UR5+0x250] ;  /* 0x00025005ff047984 */ /* 0x000ea20008000c00 */
[----:B------:R-:W-:Y:S01]  /*59b0*/  @!PT LDS RZ, [RZ] ;  /* 0x00000000fffff984 */ /* 0x000fe20000000800 */
[----:B------:R-:W-:Y:S01]  /*59c0*/  @!PT LDS RZ, [RZ] ;  /* 0x00000000fffff984 */ /* 0x000fe20000000800 */
[----:B------:R-:W-:Y:S01]  /*59d0*/  @!PT LDS RZ, [RZ] ;  /* 0x00000000fffff984 */ /* 0x000fe20000000800 */
[----:B------:R-:W-:Y:S01]  /*59e0*/  @!PT LDS RZ, [RZ] ;  /* 0x00000000fffff984 */ /* 0x000fe20000000800 */
[----:B------:R3:W-:Y:S07]  /*59f0*/  MEMBAR.ALL.CTA ;  /* 0x0000000000007992 */ /* 0x0007ee0000008000 */
[----:B---3--:R-:W3:Y:S02]  /*5a00*/  FENCE.VIEW.ASYNC.S ;  /* 0x00000000000073c6 */ /* 0x008ee40000000000 */
[----:B---3--:R-:W-:Y:S01]  /*5a10*/  SYNCS.ARRIVE.TRANS64.RED.A1T0 RZ, [UR4], RZ ;  /* 0x000000ffffff79a7 */ /* 0x008fe20008100404 */
[----:B--2---:R-:W-:Y:S11]  /*5a20*/  LOP3.LUT P0, RZ, R6, 0x1, RZ, 0xc0, !PT ;  /* 0x0000000106ff7812 */ /* 0x004ff6000780c0ff */
[----:B------:R-:W-:Y:S02]  /*5a30*/  @!UPT UIADD3 URZ, UPT, UPT, URZ, URZ, URZ ;  /* 0x000000fffffff290 */ /* 0x000fe4000fffe0ff */
[----:B------:R-:W-:Y:S01]  /*5a40*/  VOTEU.ANY UP0, P0 ;  /* 0x0000000000ff7886 */ /* 0x000fe20000000100 */
[----:B------:R-:W-:Y:S01]  /*5a50*/  PLOP3.LUT P3, PT, PT, PT, UP0, 0x80, 0x8 ;  /* 0x000000000008781c */ /* 0x000fe20003f6f008 */
[----:B------:R-:W-:Y:S01]  /*5a60*/  UP2UR UR53, UPR, URZ, 0x1 ;  /* 0x00000001ff357883 */ /* 0x000fe20008000000 */
[----:B------:R-:W-:Y:S02]  /*5a70*/  PLOP3.LUT P1, PT, PT, PT, UP0, 0x80, 0x8 ;  /* 0x000000000008781c */ /* 0x000fe40003f2f008 */
[----:B------:R-:W-:Y:S02]  /*5a80*/  PLOP3.LUT P2, PT, PT, PT, UP0, 0x80, 0x8 ;  /* 0x000000000008781c */ /* 0x000fe40003f4f008 */
[----:B------:R-:W-:Y:S01]  /*5a90*/  PLOP3.LUT P0, PT, PT, PT, UP0, 0x80, 0x8 ;  /* 0x000000000008781c */ /* 0x000fe20003f0f008 */
[----:B------:R-:W-:Y:S06]  /*5aa0*/  UISETP.GE.AND UP0, UPT, UR41, 0x1, UPT ;  /* 0x000000012900788c */ /* 0x000fec000bf06270 */
[----:B-1----:R-:W-:Y:S02]  /*5ab0*/  @P3 MOV R3, R4 ;  /* 0x0000000400033202 */ /* 0x002fe40000000f00 */
[----:B------:R-:W-:Y:S02]  /*5ac0*/  @P1 LOP3.LUT R0, R5, 0xffff, RZ, 0xc0, !PT ;  /* 0x0000ffff05001812 */ /* 0x000fe400078ec0ff */
[----:B------:R-:W-:Y:S02]  /*5ad0*/  @P2 R2UR UR39, R3 ;  /* 0x00000000032722ca */ /* 0x000fe400000e0000 */
[----:B------:R-:W-:Y:S01]  /*5ae0*/  @P0 R2UR UR38, R0 ;  /* 0x00000000002602ca */ /* 0x000fe200000e0000 */
[----:B------:R-:W-:Y:S03]  /*5af0*/  @!UPT UIADD3 URZ, UPT, UPT, URZ, URZ, URZ ;  /* 0x000000fffffff290 */ /* 0x000fe6000fffe0ff */
[----:B------:R-:W-:Y:S11]  /*5b00*/  BRA.U !UP0, `(.L_x_101) ;  /* 0x0000000108cc7547 */ /* 0x000ff6000b800000 */
[----:B------:R-:W1:Y:S01]  /*5b10*/  LDCU UR6, c[0x0][0xb20] ;  /* 0x00016400ff0677ac */ /* 0x000e620008000800 */
[----:B------:R-:W2:Y:S01]  /*5b20*/  LDCU UR7, c[0x0][0x370] ;  /* 0x00006e00ff0777ac */ /* 0x000ea20008000800 */
[----:B------:R-:W3:Y:S01]  /*5b30*/  LDCU UR4, c[0x0][0x374] ;  /* 0x00006e80ff0477ac */ /* 0x000ee20008000800 */
[----:B------:R-:W-:Y:S02]  /*5b40*/  UISETP.NE.AND UP0, UPT, UR58, 0x1, UPT ;  /* 0x000000013a00788c */ /* 0x000fe4000bf05270 */
[----:B------:R-:W-:Y:S02]  /*5b50*/  UIMAD.WIDE.U32 UR10, UR38, UR59, URZ ;  /* 0x0000003b260a72a5 */ /* 0x000fe4000f8e00ff */
[----:B------:R-:W-:Y:S02]  /*5b60*/  UISETP.NE.AND UP1, UPT, UR44, 0x1, UPT ;  /* 0x000000012c00788c */ /* 0x000fe4000bf25270 */
[----:B------:R-:W-:Y:S02]  /*5b70*/  UISETP.NE.AND UP2, UPT, UR41, 0x1, UPT ;  /* 0x000000012900788c */ /* 0x000fe4000bf45270 */
[----:B------:R-:W-:Y:S02]  /*5b80*/  UIMAD.WIDE.U32 UR14, UR39, UR56, URZ ;  /* 0x00000038270e72a5 */ /* 0x000fe4000f8e00ff */
[----:B--2---:R-:W-:Y:S02]  /*5b90*/  UIMAD.WIDE.U32 UR12, UR7, UR56, URZ ;  /* 0x00000038070c72a5 */ /* 0x004fe4000f8e00ff */
[----:B---3--:R-:W-:Y:S07]  /*5ba0*/  UIMAD.WIDE.U32 UR8, UR4, UR59, URZ ;  /* 0x0000003b040872a5 */ /* 0x008fee000f8e00ff */
[----:B------:R-:W-:Y:S02]  /*5bb0*/  UMOV UR5, UR9 ;  /* 0x0000000900057c82 */ /* 0x000fe40008000000 */
[----:B-1----:R-:W-:Y:S03]  /*5bc0*/  @UP0 USHF.R.U32.HI UR4, URZ, UR6, UR5 ;  /* 0x00000006ff040299 */ /* 0x002fe60008011605 */
[----:B------:R-:W-:Y:S01]  /*5bd0*/  UMOV UR5, UR11 ;  /* 0x0000000b00057c82 */ /* 0x000fe20008000000 */
[----:B------:R-:W-:Y:S02]  /*5be0*/  UIMAD.WIDE.U32 UR8, UR4, UR42, URZ ;  /* 0x0000002a040872a5 */ /* 0x000fe4000f8e00ff */
[----:B------:R-:W-:Y:S03]  /*5bf0*/  USHF.R.U32.HI UR6, URZ, UR6, UR5 ;  /* 0x00000006ff067299 */ /* 0x000fe60008011605 */
[----:B------:R-:W-:Y:S01]  /*5c00*/  UMOV UR5, UR13 ;  /* 0x0000000d00057c82 */ /* 0x000fe20008000000 */
[----:B------:R-:W-:Y:S02]  /*5c10*/  USEL UR6, UR38, UR6, !UP0 ;  /* 0x0000000626067287 */ /* 0x000fe4000c000000 */
[----:B------:R-:W-:Y:S01]  /*5c20*/  @UP1 USHF.R.U32.HI UR7, URZ, UR57, UR5 ;  /* 0x00000039ff071299 */ /* 0x000fe20008011605 */
[----:B------:R-:W-:Y:S02]  /*5c30*/  UMOV UR8, UR9 ;  /* 0x0000000900087c82 */ /* 0x000fe40008000000 */
[----:B------:R-:W-:Y:S01]  /*5c40*/  UMOV UR5, UR15 ;  /* 0x0000000f00057c82 */ /* 0x000fe20008000000 */
[----:B------:R-:W-:Y:S02]  /*5c50*/  UIMAD.WIDE.U32 UR10, UR7, UR42, URZ ;  /* 0x0000002a070a72a5 */ /* 0x000fe4000f8e00ff */
[----:B------:R-:W-:Y:S02]  /*5c60*/  @UP2 USHF.R.U32.HI UR4, URZ, UR43, UR8 ;  /* 0x0000002bff042299 */ /* 0x000fe40008011608 */
[----:B------:R-:W-:Y:S02]  /*5c70*/  USHF.R.U32.HI UR5, URZ, UR57, UR5 ;  /* 0x00000039ff057299 */ /* 0x000fe40008011605 */
[----:B------:R-:W-:Y:S02]  /*5c80*/  UIMAD UR4, UR41, UR4, URZ ;  /* 0x00000004290472a4 */ /* 0x000fe4000f8e02ff */
[----:B------:R-:W-:Y:S02]  /*5c90*/  USEL UR5, UR39, UR5, !UP1 ;  /* 0x0000000527057287 */ /* 0x000fe4000c800000 */
[----:B------:R-:W-:Y:S01]  /*5ca0*/  UISETP.GE.AND UP0, UPT, UR6, UR4, UPT ;  /* 0x000000040600728c */ /* 0x000fe2000bf06270 */
[----:B------:R-:W-:Y:S02]  /*5cb0*/  UMOV UR10, UR11 ;  /* 0x0000000b000a7c82 */ /* 0x000fe40008000000 */
[----:B------:R-:W-:Y:S02]  /*5cc0*/  @UP2 USHF.R.U32.HI UR7, URZ, UR43, UR10 ;  /* 0x0000002bff072299 */ /* 0x000fe4000801160a */
[----:B------:R-:W-:Y:S02]  /*5cd0*/  UIMAD.WIDE.U32 UR10, UR6, UR42, URZ ;  /* 0x0000002a060a72a5 */ /* 0x000fe4000f8e00ff */
[----:B------:R-:W-:Y:S04]  /*5ce0*/  UIMAD UR8, UR41, UR7, URZ ;  /* 0x00000007290872a4 */ /* 0x000fe8000f8e02ff */
[----:B------:R-:W-:Y:S02]  /*5cf0*/  UISETP.GE.OR UP0, UPT, UR5, UR8, UP0 ;  /* 0x000000080500728c */ /* 0x000fe40008706670 */
[----:B------:R-:W-:Y:S02]  /*5d00*/  UIMAD.WIDE.U32 UR8, UR5, UR42, URZ ;  /* 0x0000002a050872a5 */ /* 0x000fe4000f8e00ff */
[----:B------:R-:W-:Y:S01]  /*5d10*/  UIADD3 UR8, UPT, UPT, -UR5, URZ, URZ ;  /* 0x000000ff05087290 */ /* 0x000fe2000fffe1ff */
[----:B------:R-:W-:Y:S02]  /*5d20*/  UMOV UR4, UR11 ;  /* 0x0000000b00047c82 */ /* 0x000fe40008000000 */
[----:B------:R-:W-:Y:S04]  /*5d30*/  USHF.R.U32.HI UR4, URZ, UR43, UR4 ;  /* 0x0000002bff047299 */ /* 0x000fe80008011604 */
[----:B------:R-:W-:Y:S03]  /*5d40*/  USEL UR11, UR6, UR4, !UP2 ;  /* 0x00000004060b7287 */ /* 0x000fe6000d000000 */
[----:B------:R-:W-:Y:S01]  /*5d50*/  @!UP0 UMOV UR4, UR9 ;  /* 0x0000000900048c82 */ /* 0x000fe20008000000 */
[----:B------:R-:W-:Y:S02]  /*5d60*/  UIADD3 UR10, UPT, UPT, -UR11, URZ, URZ ;  /* 0x000000ff0b0a7290 */ /* 0x000fe4000fffe1ff */
[----:B------:R-:W-:Y:S02]  /*5d70*/  @!UP0 USHF.R.U32.HI UR4, URZ, UR43, UR4 ;  /* 0x0000002bff048299 */ /* 0x000fe40008011604 */
[----:B------:R-:W-:Y:S02]  /*5d80*/  UIMAD UR10, UR41, UR10, UR6 ;  /* 0x0000000a290a72a4 */ /* 0x000fe4000f8e0206 */
[----:B------:R-:W-:Y:S02]  /*5d90*/  @!UP0 USEL UR4, UR5, UR4, !UP2 ;  /* 0x0000000405048287 */ /* 0x000fe4000d000000 */
[----:B------:R-:W-:Y:S02]  /*5da0*/  UIADD3 UR9, UPT, UPT, -UR6, URZ, URZ ;  /* 0x000000ff06097290 */ /* 0x000fe4000fffe1ff */
[----:B------:R-:W-:Y:S02]  /*5db0*/  @!UP0 UIMAD UR10, UR7, UR10, UR4 ;  /* 0x0000000a070a82a4 */ /* 0x000fe4000f8e0204 */
[----:B------:R-:W-:Y:S02]  /*5dc0*/  @!UP0 UIADD3 UR11, UPT, UPT, UR11, -UR4, URZ ;  /* 0x800000040b0b8290 */ /* 0x000fe4000fffe0ff */
[----:B------:R-:W-:Y:S02]  /*5dd0*/  UIMAD UR7, UR44, UR8, UR39 ;  /* 0x000000082c0772a4 */ /* 0x000fe4000f8e0227 */
[----:B------:R-:W-:Y:S02]  /*5de0*/  @!UP0 UIMAD UR6, UR11, UR41, UR5 ;  /* 0x000000290b0682a4 */ /* 0x000fe4000f8e0205 */
[----:B------:R-:W-:Y:S01]  /*5df0*/  UIMAD UR4, UR58, UR9, UR38 ;  /* 0x000000093a0472a4 */ /* 0x000fe2000f8e0226 */
[----:B------:R-:W-:Y:S02]  /*5e00*/  @!UP0 UMOV UR5, UR10 ;  /* 0x0000000a00058c82 */ /* 0x000fe40008000000 */
[----:B------:R-:W-:Y:S02]  /*5e10*/  UIMAD UR39, UR5, UR44, UR7 ;  /* 0x0000002c052772a4 */ /* 0x000fe4000f8e0207 */
[----:B------:R-:W-:Y:S11]  /*5e20*/  UIMAD UR38, UR6, UR58, UR4 ;  /* 0x0000003a062672a4 */ /* 0x000ff6000f8e0204 */
[----:B------:R-:W-:Y:S01]  /*5e30*/  @!UPT UIADD3 URZ, UPT, UPT, URZ, URZ, URZ ;  /* 0x000000fffffff290 */ /* 0x000fe2000fffe0ff */
.L_x_101:
[----:B------:R-:W-:Y:S01]  /*5e40*/  UISETP.NE.AND UP0, UPT, UR40, 0x1, UPT ;  /* 0x000000012800788c */ /* 0x000fe2000bf05270 */
[----:B------:R-:W-:Y:S01]  /*5e50*/  R2UR UR17, R249 ;  /* 0x00000000f91172ca */ /* 0x000fe200000e0000 */
[----:B------:R-:W-:Y:S01]  /*5e60*/  UIADD3 UR51, UPT, UPT, UR16, 0x1, URZ ;  /* 0x0000000110337890 */ /* 0x000fe2000fffe0ff */
[----:B------:R-:W-:Y:S08]  /*5e70*/  R2UR UR11, R248 ;  /* 0x00000000f80b72ca */ /* 0x000ff000000e0000 */
[----:B------:R-:W1:Y:S01]  /*5e80*/  @!UP0 LDCU.128 UR12, c[0x0][0xb10] ;  /* 0x00016200ff0c87ac */ /* 0x000e620008000c00 */
[----:B------:R-:W2:Y:S01]  /*5e90*/  @!UP0 LDCU UR5, c[0x0][0xb0c] ;  /* 0x00016180ff0587ac */ /* 0x000ea20008000800 */
[----:B------:R-:W3:Y:S01]  /*5ea0*/  @!UP0 LDCU UR10, c[0x0][0xb20] ;  /* 0x00016400ff0a87ac */ /* 0x000ee20008000800 */
[----:B------:R-:W-:Y:S02]  /*5eb0*/  UISETP.NE.U32.AND UP3, UPT, UR17, URZ, UPT ;  /* 0x000000ff1100728c */ /* 0x000fe4000bf65070 */
[----:B-1----:R-:W-:Y:S02]  /*5ec0*/  UIMAD.WIDE.U32 UR8, UR39, UR12, URZ ;  /* 0x0000000c270872a5 */ /* 0x002fe4000f8e00ff */
[----:B------:R-:W-:Y:S02]  /*5ed0*/  UIMAD.WIDE.U32 UR6, UR38, UR15, URZ ;  /* 0x0000000f260672a5 */ /* 0x000fe4000f8e00ff */
[----:B------:R-:W-:Y:S02]  /*5ee0*/  @!UP0 UISETP.NE.AND UP1, UPT, UR14, 0x1, UPT ;  /* 0x000000010e00888c */ /* 0x000fe4000bf25270 */
[----:B------:R-:W-:Y:S02]  /*5ef0*/  UISETP.NE.AND.EX UP3, UPT, UR11, URZ, UPT, UP3 ;  /* 0x000000ff0b00728c */ /* 0x000fe4000bf65330 */
[----:B--2---:R-:W-:Y:S01]  /*5f00*/  @!UP0 UISETP.NE.AND UP2, UPT, UR5, 0x1, UPT ;  /* 0x000000010500888c */ /* 0x004fe2000bf45270 */
[----:B------:R-:W-:Y:S01]  /*5f10*/  @!UP0 UMOV UR4, UR9 ;  /* 0x0000000900048c82 */ /* 0x000fe20008000000 */
[----:B------:R-:W-:Y:S01]  /*5f20*/  @!UP0 UMOV UR6, UR7 ;  /* 0x0000000700068c82 */ /* 0x000fe20008000000 */
[----:B------:R-:W-:Y:S02]  /*5f30*/  @!UP0 USHF.R.U32.HI UR4, URZ, UR13, UR4 ;  /* 0x0000000dff048299 */ /* 0x000fe40008011604 */
[----:B---3--:R-:W-:Y:S02]  /*5f40*/  @!UP0 USHF.R.U32.HI UR6, URZ, UR10, UR6 ;  /* 0x0000000aff068299 */ /* 0x008fe40008011606 */
[----:B------:R-:W-:Y:S02]  /*5f50*/  @!UP0 USEL UR7, UR39, UR4, !UP2 ;  /* 0x0000000427078287 */ /* 0x000fe4000d000000 */
[----:B------:R-:W-:Y:S04]  /*5f60*/  @!UP0 USEL UR6, UR38, UR6, !UP1 ;  /* 0x0000000626068287 */ /* 0x000fe8000c800000 */
[----:B------:R-:W-:Y:S02]  /*5f70*/  @!UP0 UIADD3 UR4, UPT, UPT, -UR7, UR6, URZ ;  /* 0x0000000607048290 */ /* 0x000fe4000fffe1ff */
[----:B------:R-:W-:Y:S02]  /*5f80*/  @!UP0 UIADD3 UR6, UPT, UPT, UR7, -UR6, URZ ;  /* 0x8000000607068290 */ /* 0x000fe4000fffe0ff */
[----:B------:R-:W-:Y:S02]  /*5f90*/  @!UP0 UIMAD UR39, UR4, UR5, UR39 ;  /* 0x00000005042782a4 */ /* 0x000fe4000f8e0227 */
[----:B------:R-:W-:Y:S01]  /*5fa0*/  @!UP0 UIMAD UR38, UR6, UR14, UR38 ;  /* 0x0000000e062682a4 */ /* 0x000fe2000f8e0226 */
[----:B------:R-:W-:Y:S11]  /*5fb0*/  BRA.U !UP3, `(.L_x_102) ;  /* 0x000000010b407547 */ /* 0x000ff6000b800000 */
[----:B------:R-:W-:Y:S01]  /*5fc0*/  UISETP.NE.U32.AND UP0, UPT, UR60, URZ, UPT ;  /* 0x000000ff3c00728c */ /* 0x000fe2000bf05070 */
[----:B------:R-:W-:Y:S01]  /*5fd0*/  R2UR UR6, R249 ;  /* 0x00000000f90672ca */ /* 0x000fe200000e0000 */
[----:B------:R-:W1:Y:S01]  /*5fe0*/  LDCU.64 UR8, c[0x0][0x358] ;  /* 0x00006b00ff0877ac */ /* 0x000e620008000a00 */
[----:B------:R-:W-:Y:S01]  /*5ff0*/  IMAD.MOV.U32 R244, RZ, RZ, 0x1 ;  /* 0x00000001fff47424 */ /* 0x000fe200078e00ff */
[----:B------:R-:W-:Y:S06]  /*6000*/  UISETP.NE.AND.EX UP0, UPT, UR61, URZ, UPT, UP0 ;  /* 0x000000ff3d00728c */ /* 0x000fec000bf05300 */
[----:B------:R-:W-:Y:S05]  /*6010*/  PLOP3.LUT P0, PT, PT, PT, UP0, 0x80, 0x8 ;  /* 0x000000000008781c */ /* 0x000fea0003f0f008 */
[----:B------:R-:W2:Y:S01]  /*6020*/  @UP0 LDCU.64 UR4, c[0x0][0x888] ;  /* 0x00011100ff0407ac */ /* 0x000ea20008000a00 */
[----:B------:R-:W-:Y:S04]  /*6030*/  @UP0 UIMAD UR6, UR36, UR6, URZ ;  /* 0x00000006240602a4 */ /* 0x000fe8000f8e02ff */
[----:B--2---:R-:W-:Y:S06]  /*6040*/  @UP0 UIMAD.WIDE UR4, UR6, 0x4, UR4 ;  /* 0x00000004060408a5 */ /* 0x004fec000f8e0204 */
[----:B------:R-:W-:Y:S02]  /*6050*/  IMAD.U32 R8, RZ, RZ, UR4 ;  /* 0x00000004ff087e24 */ /* 0x000fe4000f8e00ff */
[----:B------:R-:W-:Y:S05]  /*6060*/  IMAD.U32 R9, RZ, RZ, UR5 ;  /* 0x00000005ff097e24 */ /* 0x000fea000f8e00ff */
[----:B-1----:R-:W2:Y:S02]  /*6070*/  @P0 LDG.E R0, desc[UR8][R8.64] ;  /* 0x0000000808000981 */ /* 0x002ea4000c1e1900 */
[----:B--2---:R-:W-:Y:S01]  /*6080*/  @P0 R2UR UR45, R0 ;  /* 0x00000000002d02ca */ /* 0x004fe200000e0000 */
[----:B------:R-:W-:Y:S05]  /*6090*/  IMAD.MOV.U32 R0, RZ, RZ, 0x1 ;  /* 0x00000001ff007424 */ /* 0x000fea00078e00ff */
[----:B------:R-:W-:Y:S08]  /*60a0*/  @!P0 PRMT R244, R0, 0x7610, R244 ;  /* 0x0000761000f48816 */ /* 0x000ff000000000f4 */
[----:B------:R-:W1:Y:S02]  /*60b0*/  @!UP0 LDCU UR45, c[0x0][0x880] ;  /* 0x00011000ff2d87ac */ /* 0x000e640008000800 */
.L_x_102:
[----:B------:R-:W-:Y:S02]  /*60c0*/  R2UR UR5, R247 ;  /* 0x00000000f70572ca */ /* 0x000fe400000e0000 */
[----:B------:R-:W-:Y:S11]  /*60d0*/  R2UR UR4, R246 ;  /* 0x00000000f60472ca */ /* 0x000ff600000e0000 */
[----:B------:R-:W-:Y:S04]  /*60e0*/  UISETP.NE.U32.AND UP0, UPT, UR5, URZ, UPT ;  /* 0x000000ff0500728c */ /* 0x000fe8000bf05070 */
[----:B------:R-:W-:Y:S09]  /*60f0*/  UISETP.NE.AND.EX UP0, UPT, UR4, URZ, UPT, UP0 ;  /* 0x000000ff0400728c */ /* 0x000ff2000bf05300 */
[----:B------:R-:W-:Y:S05]  /*6100*/  BRA.U !UP0, `(.L_x_103) ;  /* 0x00000001083c7547 */ /* 0x000fea000b800000 */
[----:B------:R-:W2:Y:S01]  /*6110*/  LDCU.64 UR4, c[0x0][0x8a8] ;  /* 0x00011500ff0477ac */ /* 0x000ea20008000a00 */
[----:B------:R-:W-:Y:S01]  /*6120*/  R2UR UR6, R247 ;  /* 0x00000000f70672ca */ /* 0x000fe200000e0000 */
[----:B------:R-:W3:Y:S01]  /*6130*/  LDCU.64 UR8, c[0x0][0x358] ;  /* 0x00006b00ff0877ac */ /* 0x000ee20008000a00 */
[----:B--2---:R-:W-:Y:S04]  /*6140*/  UISETP.NE.U32.AND UP0, UPT, UR4, URZ, UPT ;  /* 0x000000ff0400728c */ /* 0x004fe8000bf05070 */
[----:B------:R-:W-:Y:S06]  /*6150*/  UISETP.NE.AND.EX UP0, UPT, UR5, URZ, UPT, UP0 ;  /* 0x000000ff0500728c */ /* 0x000fec000bf05300 */
[----:B------:R-:W-:Y:S05]  /*6160*/  PLOP3.LUT P0, PT, PT, PT, UP0, 0x80, 0x8 ;  /* 0x000000000008781c */ /* 0x000fea0003f0f008 */
[----:B------:R-:W2:Y:S01]  /*6170*/  @UP0 LDCU.64 UR4, c[0x0][0x8a8] ;  /* 0x00011500ff0407ac */ /* 0x000ea20008000a00 */
[----:B------:R-:W-:Y:S04]  /*6180*/  @UP0 UIMAD UR6, UR36, UR6, URZ ;  /* 0x00000006240602a4 */ /* 0x000fe8000f8e02ff */
[----:B--2---:R-:W-:Y:S06]  /*6190*/  @UP0 UIMAD.WIDE UR4, UR6, 0x4, UR4 ;  /* 0x00000004060408a5 */ /* 0x004fec000f8e0204 */
[----:B------:R-:W-:Y:S02]  /*61a0*/  IMAD.U32 R8, RZ, RZ, UR4 ;  /* 0x00000004ff087e24 */ /* 0x000fe4000f8e00ff */
[----:B------:R-:W-:Y:S05]  /*61b0*/  IMAD.U32 R9, RZ, RZ, UR5 ;  /* 0x00000005ff097e24 */ /* 0x000fea000f8e00ff */
[----:B---3--:R-:W2:Y:S02]  /*61c0*/  @P0 LDG.E R0, desc[UR8][R8.64] ;  /* 0x0000000808000981 */ /* 0x008ea4000c1e1900 */
[----:B--2---:R-:W-:Y:S11]  /*61d0*/  @P0 R2UR UR37, R0 ;  /* 0x00000000002502ca */ /* 0x004ff600000e0000 */
[----:B------:R-:W-:Y:S03]  /*61e0*/  @!UPT UIADD3 URZ, UPT, UPT, URZ, URZ, URZ ;  /* 0x000000fffffff290 */ /* 0x000fe6000fffe0ff */
[----:B------:R-:W2:Y:S02]  /*61f0*/  @!UP0 LDCU UR37, c[0x0][0x8a0] ;  /* 0x00011400ff2587ac */ /* 0x000ea40008000800 */
.L_x_103:
[----:B------:R-:W-:Y:S01]  /*6200*/  UISETP.NE.AND UP5, UPT, UR62, URZ, UPT ;  /* 0x000000ff3e00728c */ /* 0x000fe2000bfa5270 */
[----:B------:R-:W-:Y:S01]  /*6210*/  IMAD.U32 R3, RZ, RZ, UR52 ;  /* 0x00000034ff037e24 */ /* 0x000fe2000f8e00ff */
[----:B------:R-:W-:Y:S01]  /*6220*/  UPLOP3.LUT UP1, UPT, UPT, UPT, UPT, 0x40, 0x4 ;  /* 0x000000000004789c */ /* 0x000fe20003f2e870 */
[----:B------:R-:W-:Y:S01]  /*6230*/  CS2R R178, SRZ ;  /* 0x0000000000b27805 */ /* 0x000fe2000001ff00 */
[----:B------:R-:W-:Y:S01]  /*6240*/  ULEA UR48, UR46, UR47, 0x3 ;  /* 0x0000002f2e307291 */ /* 0x000fe2000f8e18ff */
[----:B------:R-:W-:Y:S02]  /*6250*/  CS2R R176, SRZ ;  /* 0x0000000000b07805 */ /* 0x000fe4000001ff00 */
[----:B------:R-:W-:Y:S01]  /*6260*/  PLOP3.LUT P1, PT, PT, PT, UP5, 0x80, 0x8 ;  /* 0x000000000008781c */ /* 0x000fe20003f2f058 */
[----:B------:R-:W-:Y:S01]  /*6270*/  UISETP.NE.AND UP4, UPT, UR53, URZ, UPT ;  /* 0x000000ff3500728c */ /* 0x000fe2000bf85270 */
[----:B------:R-:W-:Y:S02]  /*6280*/  CS2R R18, SRZ ;  /* 0x0000000000127805 */ /* 0x000fe4000001ff00 */
[----:B------:R-:W-:Y:S02]  /*6290*/  CS2R R16, SRZ ;  /* 0x0000000000107805 */ /* 0x000fe4000001ff00 */
[----:B------:R-:W-:Y:S01]  /*62a0*/  CS2R R162, SRZ ;  /* 0x0000000000a27805 */ /* 0x000fe2000001ff00 */
[----:B------:R-:W3:Y:S01]  /*62b0*/  @UP5 LDCU.64 UR4, c[0x0][0x888] ;  /* 0x00011100ff0457ac */ /* 0x000ee20008000a00 */
[----:B------:R-:W-:Y:S02]  /*62c0*/  CS2R R160, SRZ ;  /* 0x0000000000a07805 */ /* 0x000fe4000001ff00 */
[----:B------:R-:W-:Y:S02]  /*62d0*/  CS2R R154, SRZ ;  /* 0x00000000009a7805 */ /* 0x000fe4000001ff00 */
[----:B------:R-:W-:Y:S02]  /*62e0*/  CS2R R152, SRZ ;  /* 0x0000000000987805 */ /* 0x000fe4000001ff00 */
[----:B------:R-:W-:Y:S02]  /*62f0*/  CS2R R146, SRZ ;  /* 0x0000000000927805 */ /* 0x000fe4000001ff00 */
[----:B------:R-:W-:Y:S01]  /*6300*/  CS2R R144, SRZ ;  /* 0x0000000000907805 */ /* 0x000fe2000001ff00 */
[----:B------:R-:W-:Y:S01]  /*6310*/  @UP5 UPLOP3.LUT UP1, UPT, UPT, UPT, UP3, 0x80, 0x8 ;  /* 0x000000000008589c */ /* 0x000fe20003f2f030 */
[----:B------:R-:W-:Y:S02]  /*6320*/  CS2R R138, SRZ ;  /* 0x00000000008a7805 */ /* 0x000fe4000001ff00 */
[----:B------:R-:W-:Y:S01]  /*6330*/  @P1 LOP3.LUT P0, RZ, R244, 0xff, RZ, 0xc0, !PT ;  /* 0x000000fff4ff1812 */ /* 0x000fe2000780c0ff */
[----:B-1----:R-:W-:Y:S01]  /*6340*/  @UP5 UISETP.NE.AND UP2, UPT, UR45, URZ, UPT ;  /* 0x000000ff2d00528c */ /* 0x002fe2000bf45270 */
[----:B------:R-:W-:Y:S02]  /*6350*/  CS2R R136, SRZ ;  /* 0x0000000000887805 */ /* 0x000fe4000001ff00 */
[----:B------:R-:W-:Y:S02]  /*6360*/  CS2R R130, SRZ ;  /* 0x0000000000827805 */ /* 0x000fe4000001ff00 */
[----:B------:R-:W-:Y:S01]  /*6370*/  CS2R R128, SRZ ;  /* 0x0000000000807805 */ /* 0x000fe2000001ff00 */
[----:B---3--:R-:W-:Y:S02]  /*6380*/  @UP5 UISETP.NE.U32.AND UP0, UPT, UR4, URZ, UPT ;  /* 0x000000ff0400528c */ /* 0x008fe4000bf05070 */
[----:B------:R-:W-:Y:S02]  /*6390*/  @UP5 USEL UR4, URZ, 0xffffffff, UP2 ;  /* 0xffffffffff045887 */ /* 0x000fe40009000000 */
[----:B------:R-:W-:Y:S04]  /*63a0*/  @UP5 UISETP.NE.AND.EX UP0, UPT, UR5, URZ, UPT, UP0 ;  /* 0x000000ff0500528c */ /* 0x000fe8000bf05300 */
[----:B------:R-:W-:Y:S03]  /*63b0*/  @UP5 USEL UR5, URZ, 0xffffffff, UP0 ;  /* 0xffffffffff055887 */ /* 0x000fe60008000000 */
[----:B------:R-:W-:Y:S01]  /*63c0*/  @P1 VOTEU.ANY UP0, P0 ;  /* 0x0000000000ff1886 */ /* 0x000fe20000000100 */
[----:B------:R-:W-:Y:S01]  /*63d0*/  @UP1 USEL UR4, UR5, UR4, !UP0 ;  /* 0x0000000405041287 */ /* 0x000fe2000c000000 */
[----:B------:R-:W-:Y:S02]  /*63e0*/  PLOP3.LUT P1, PT, PT, PT, UP4, 0x80, 0x8 ;  /* 0x000000000008781c */ /* 0x000fe40003f2f048 */
[----:B------:R-:W-:Y:S01]  /*63f0*/  PLOP3.LUT P0, PT, PT, PT, UP4, 0x80, 0x8 ;  /* 0x000000000008781c */ /* 0x000fe20003f0f048 */
[----:B------:R-:W-:Y:S04]  /*6400*/  @UP5 ULOP3.LUT UR4, UR4, 0x1, URZ, 0xc0, !UPT ;  /* 0x0000000104045892 */ /* 0x000fe8000f8ec0ff */
[----:B------:R-:W-:Y:S06]  /*6410*/  UISETP.NE.U32.OR UP0, UPT, UR4, 0x1, !UP5 ;  /* 0x000000010400788c */ /* 0x000fec000ef05470 */
[----:B------:R-:W-:Y:S02]  /*6420*/  PLOP3.LUT P2, PT, PT, PT, UP0, 0x80, 0x8 ;  /* 0x000000000008781c */ /* 0x000fe40003f4f008 */
[----:B------:R-:W-:Y:S02]  /*6430*/  @P1 SHF.R.U32.HI R4, RZ, 0x10, R5 ;  /* 0x00000010ff041819 */ /* 0x000fe40000011605 */
[----:B------:R-:W-:Y:S02]  /*6440*/  PLOP3.LUT P1, PT, PT, PT, PT, 0x8, 0x80 ;  /* 0x000000000080781c */ /* 0x000fe40003f2e170 */
[----:B------:R-:W-:Y:S07]  /*6450*/  @P0 R2UR UR63, R4 ;  /* 0x00000000043f02ca */ /* 0x000fee00000e0000 */
[----:B------:R-:W-:Y:S01]  /*6460*/  @P2 SHF.L.U32 R8, R3, 0x1f, RZ ;  /* 0x0000001f03082819 */ /* 0x000fe200000006ff */
[----:B------:R-:W-:Y:S03]  /*6470*/  IMAD.U32 R3, RZ, RZ, UR55 ;  /* 0x00000037ff037e24 */ /* 0x000fe6000f8e00ff */
[----:B------:R-:W1:Y:S02]  /*6480*/  @P2 SYNCS.PHASECHK.TRANS64.TRYWAIT P4, [UR47+0x1a0], R8 ;  /* 0x0001a008ff0025a7 */ /* 0x000e64000808112f */
[----:B------:R-:W-:Y:S04]  /*6490*/  SHF.L.U32 R0, R3, 0x1f, RZ ;  /* 0x0000001f03007819 */ /* 0x000fe800000006ff */
[----:B------:R3:W4:Y:S01]  /*64a0*/  SYNCS.PHASECHK.TRANS64.TRYWAIT P3, [UR48+0x1e0], R0 ;  /* 0x0001e000ff0075a7 */ /* 0x0007220008061130 */
[----:B-1----:R-:W-:Y:S01]  /*64b0*/  @P2 PLOP3.LUT P1, PT, P4, PT, PT, 0x8, 0x80 ;  /* 0x000000000080281c */ /* 0x002fe2000272e170 */
[----:B------:R-:W-:Y:S01]  /*64c0*/  @!UPT UIADD3 URZ, UPT, UPT, URZ, URZ, URZ ;  /* 0x000000fffffff290 */ /* 0x000fe2000fffe0ff */
[----:B---3--:R-:W-:Y:S11]  /*64d0*/  BRA.U !UP0, `(.L_x_104) ;  /* 0x0000000108d07547 */ /* 0x008ff6000b800000 */
[----:B------:R-:W-:Y:S01]  /*64e0*/  LOP3.LUT P0, RZ, R244, 0xff, RZ, 0xc0, !PT ;  /* 0x000000fff4ff7812 */ /* 0x000fe2000780c0ff */
[----:B------:R-:W-:Y:S01]  /*64f0*/  @!UPT UIADD3 URZ, UPT, UPT, URZ, URZ, URZ ;  /* 0x000000fffffff290 */ /* 0x000fe2000fffe0ff */
[----:B------:R-:W-:Y:S11]  /*6500*/  @!P1 BRA `(.L_x_105) ;  /* 0x0000000000109947 */ /* 0x000ff60003800000 */
[----:B------:R-:W-:Y:S04]  /*6510*/  MOV R3, UR52 ;  /* 0x0000003400037c02 */ /* 0x000fe80008000f00 */
[----:B------:R-:W-:Y:S04]  /*6520*/  SHF.L.U32 R4, R3, 0x1f, RZ ;  /* 0x0000001f03047819 */ /* 0x000fe800000006ff */
[----:B------:R-:W1:Y:S02]  /*6530*/  SYNCS.PHASECHK.TRANS64.TRYWAIT P1, [UR47+0x1a0], R4 ;  /* 0x0001a004ff0075a7 */ /* 0x000e64000802112f */
[----:B-1----:R-:W-:Y:S05]  /*6540*/  @!P1 BRA `(.L_x_106) ;  /* 0x0000004000089947 */ /* 0x002fea0003800000 */
.L_x_105:
[----:B------:R-:W-:Y:S01]  /*6550*/  UISETP.NE.U32.AND UP0, UPT, UR60, URZ, UPT ;  /* 0x000000ff3c00728c */ /* 0x000fe2000bf05070 */
[----:B------:R-:W-:Y:S01]  /*6560*/  CS2R R130, SRZ ;  /* 0x0000000000827805 */ /* 0x000fe2000001ff00 */
[----:B------:R-:W-:Y:S01]  /*6570*/  UISETP.NE.AND UP1, UPT, UR45, URZ, UPT ;  /* 0x000000ff2d00728c */ /* 0x000fe2000bf25270 */
[----:B------:R-:W-:Y:S01]  /*6580*/  CS2R R128, SRZ ;  /* 0x0000000000807805 */ /* 0x000fe2000001ff00 */
[----:B------:R-:W-:Y:S01]  /*6590*/  UISETP.NE.AND.EX UP0, UPT, UR61, URZ, UPT, UP0 ;  /* 0x000000ff3d00728c */ /* 0x000fe2000bf05300 */
[----:B------:R-:W-:Y:S01]  /*65a0*/  CS2R R138, SRZ ;  /* 0x00000000008a7805 */ /* 0x000fe2000001ff00 */
[----:B------:R-:W-:Y:S01]  /*65b0*/  USEL UR4, URZ, 0xffffffff, UP1 ;  /* 0xffffffffff047887 */ /* 0x000fe20008800000 */
[----:B------:R-:W-:Y:S01]  /*65c0*/  CS2R R136, SRZ ;  /* 0x0000000000887805 */ /* 0x000fe2000001ff00 */
[----:B------:R-:W-:Y:S01]  /*65d0*/  USEL UR5, URZ, 0xffffffff, UP0 ;  /* 0xffffffffff057887 */ /* 0x000fe20008000000 */
[----:B------:R-:W-:Y:S02]  /*65e0*/  CS2R R146, SRZ ;  /* 0x0000000000927805 */ /* 0x000fe4000001ff00 */
[----:B------:R-:W-:Y:S01]  /*65f0*/  CS2R R144, SRZ ;  /* 0x0000000000907805 */ /* 0x000fe2000001ff00 */
[----:B------:R-:W-:Y:S01]  /*6600*/  VOTEU.ANY UP0, P0 ;  /* 0x0000000000ff7886 */ /* 0x000fe20000000100 */
[----:B------:R-:W-:Y:S01]  /*6610*/  @UP3 USEL UR4, UR5, UR4, !UP0 ;  /* 0x0000000405043287 */ /* 0x000fe2000c000000 */
[----:B------:R-:W-:Y:S02]  /*6620*/  CS2R R154, SRZ ;  /* 0x00000000009a7805 */ /* 0x000fe4000001ff00 */
[----:B------:R-:W-:Y:S02]  /*6630*/  CS2R R152, SRZ ;  /* 0x0000000000987805 */ /* 0x000fe4000001ff00 */
[----:B------:R-:W-:Y:S01]  /*6640*/  CS2R R162, SRZ ;  /* 0x0000000000a27805 */ /* 0x000fe2000001ff00 */
[----:B------:R-:W-:Y:S01]  /*6650*/  ULOP3.LUT UR4, UR4, 0x1, URZ, 0xc0, !UPT ;  /* 0x0000000104047892 */ /* 0x000fe2000f8ec0ff */
[----:B------:R-:W-:Y:S02]  /*6660*/  CS2R R160, SRZ ;  /* 0x0000000000a07805 */ /* 0x000fe4000001ff00 */
[----:B------:R-:W-:Y:S02]  /*6670*/  CS2R R18, SRZ ;  /* 0x0000000000127805 */ /* 0x000fe4000001ff00 */
[----:B------:R-:W-:Y:S01]  /*6680*/  CS2R R16, SRZ ;  /* 0x0000000000107805 */ /* 0x000fe2000001ff00 */
[----:B------:R-:W-:Y:S01]  /*6690*/  UISETP.NE.U32.AND UP0, UPT, UR4, 0x1, UPT ;  /* 0x000000010400788c */ /* 0x000fe2000bf05070 */
[----:B------:R-:W-:Y:S02]  /*66a0*/  CS2R R178, SRZ ;  /* 0x0000000000b27805 */ /* 0x000fe4000001ff00 */
[----:B------:R-:W-:Y:S01]  /*66b0*/  CS2R R176, SRZ ;  /* 0x0000000000b07805 */ /* 0x000fe2000001ff00 */
[----:B------:R-:W3:Y:S01]  /*66c0*/  S2UR UR6, SR_CgaCtaId ;  /* 0x00000000000679c3 */ /* 0x000ee20000008800 */
[----:B------:R-:W-:Y:S01]  /*66d0*/  UIADD3 UR4, UPT, UPT, UR47, 0x1a8, URZ ;  /* 0x000001a82f047890 */ /* 0x000fe2000fffe0ff */
[----:B------:R-:W-:Y:S01]  /*66e0*/  PLOP3.LUT P0, PT, PT, PT, UP0, 0x80, 0x8 ;  /* 0x000000000008781c */ /* 0x000fe20003f0f008 */
[----:B------:R-:W-:Y:S11]  /*66f0*/  ULOP3.LUT UR52, UR52, 0x1, URZ, 0x3c, !UPT ;  /* 0x0000000134347892 */ /* 0x000ff6000f8e3cff */
[----:B------:R-:W-:Y:S01]  /*6700*/  @!UPT UIADD3 URZ, UPT, UPT, URZ, URZ, URZ ;  /* 0x000000fffffff290 */ /* 0x000fe2000fffe0ff */
[----:B-1----:R-:W-:Y:S05]  /*6710*/  @P0 IMAD.IADD R4, R235, 0x1, R252 ;  /* 0x00000001eb040824 */ /* 0x002fea00078e02fc */
[----:B------:R-:W-:Y:S01]  /*6720*/  @P0 LEA R3, R4, UR47, 0x4 ;  /* 0x0000002f04030c11 */ /* 0x000fe2000f8e20ff */
[----:B---3--:R-:W-:Y:S04]  /*6730*/  UPRMT UR4, UR6, 0x654, UR4 ;  /* 0x0000065406047896 */ /* 0x008fe80008000004 */
[----:B------:R1:W3:Y:S04]  /*6740*/  @P0 LDS.128 R128, [R3+0x280] ;  /* 0x0002800003800984 */ /* 0x0002e80000000c00 */
[----:B------:R1:W1:Y:S04]  /*6750*/  @P0 LDS.128 R136, [R3+0xa80] ;  /* 0x000a800003880984 */ /* 0x0002680000000c00 */
[----:B------:R1:W1:Y:S04]  /*6760*/  @P0 LDS.128 R144, [R3+0x1280] ;  /* 0x0012800003900984 */ /* 0x0002680000000c00 */
[----:B------:R1:W1:Y:S04]  /*6770*/  @P0 LDS.128 R152, [R3+0x1a80] ;  /* 0x001a800003980984 */ /* 0x0002680000000c00 */
[----:B------:R1:W1:Y:S04]  /*6780*/  @P0 LDS.128 R160, [R3+0x2280] ;  /* 0x0022800003a00984 */ /* 0x0002680000000c00 */
[----:B------:R1:W1:Y:S04]  /*6790*/  @P0 LDS.128 R16, [R3+0x2a80] ;  /* 0x002a800003100984 */ /* 0x0002680000000c00 */
[----:B------:R1:W1:Y:S01]  /*67a0*/  @P0 LDS.128 R176, [R3+0x3280] ;  /* 0x0032800003b00984 */ /* 0x0002620000000c00 */
[----:B------:R-:W-:Y:S01]  /*67b0*/  @!PT LDS RZ, [RZ] ;  /* 0x00000000fffff984 */ /* 0x000fe20000000800 */
[----:B------:R-:W-:Y:S01]  /*67c0*/  @!PT LDS RZ, [RZ] ;  /* 0x00000000fffff984 */ /* 0x000fe20000000800 */
[----:B------:R-:W-:Y:S01]  /*67d0*/  @!PT LDS RZ, [RZ] ;  /* 0x00000000fffff984 */ /* 0x000fe20000000800 */
[----:B------:R-:W-:Y:S01]  /*67e0*/  @!PT LDS RZ, [RZ] ;  /* 0x00000000fffff984 */ /* 0x000fe20000000800 */
[----:B------:R5:W-:Y:S06]  /*67f0*/  MEMBAR.ALL.CTA ;  /* 0x0000000000007992 */ /* 0x000bec0000008000 */
[----:B-----5:R-:W5:Y:S02]  /*6800*/  FENCE.VIEW.ASYNC.S ;  /* 0x00000000000073c6 */ /* 0x020f640000000000 */
[----:B-----5:R-:W-:Y:S01]  /*6810*/  SYNCS.ARRIVE.TRANS64.RED.A1T0 RZ, [UR4], RZ ;  /* 0x000000ffffff79a7 */ /* 0x020fe20008100404 */
.L_x_104:
[----:B-1----:R-:W-:Y:S05]  /*6820*/  MOV R3, UR46 ;  /* 0x0000002e00037c02 */ /* 0x002fea0008000f00 */
[----:B------:R-:W-:Y:S05]  /*6830*/  IMAD R120, R3, 0x70, R2 ;  /* 0x0000007003787824 */ /* 0x000fea00078e0202 */
[----:B------:R-:W-:Y:S04]  /*6840*/  SHF.R.U32.HI R4, RZ, 0x15, R120 ;  /* 0x00000015ff047819 */ /* 0x000fe80000011678 */
[----:B------:R-:W-:Y:S01]  /*6850*/  LOP3.LUT P0, RZ, R4, 0x3, R245, 0x48, !PT ;  /* 0x0000000304ff7812 */ /* 0x000fe200078048f5 */
[----:B------:R-:W-:Y:S01]  /*6860*/  @!UPT UIADD3 URZ, UPT, UPT, URZ, URZ, URZ ;  /* 0x000000fffffff290 */ /* 0x000fe2000fffe0ff */
[----:B----4-:R-:W-:Y:S11]  /*6870*/  @P3 BRA `(.L_x_107) ;  /* 0x0000000000083947 */ /* 0x010ff60003800000 */
[----:B------:R-:W1:Y:S02]  /*6880*/  SYNCS.PHASECHK.TRANS64.TRYWAIT P1, [UR48+0x1e0], R0 ;  /* 0x0001e000ff0075a7 */ /* 0x000e640008021130 */
[----:B-1----:R-:W-:Y:S05]  /*6890*/  @!P1 BRA `(.L_x_108) ;  /* 0x0000003c004c9947 */ /* 0x002fea0003800000 */
.L_x_107:
[----:B------:R-:W-:Y:S05]  /*68a0*/  @!P0 BRA `(.L_x_109) ;  /* 0x0000000000408947 */ /* 0x000fea0003800000 */
[----:B------:R-:W4:Y:S01]  /*68b0*/  LDCU.64 UR8, c[0x4][0x68] ;  /* 0x01000d00ff0877ac */ /* 0x000f220008000a00 */
[----:B------:R-:W-:Y:S01]  /*68c0*/  MOV R15, 0x0 ;  /* 0x00000000000f7802 */ /* 0x000fe20000000f00 */
[----:B------:R-:W-:Y:S02]  /*68d0*/  HFMA2 R12, -RZ, RZ, 0, 5.9604644775390625e-08 ;  /* 0x00000001ff0c7431 */ /* 0x000fe400000001ff */
[----:B------:R-:W-:Y:S02]  /*68e0*/  IMAD.MOV.U32 R8, RZ, RZ, 0x192 ;  /* 0x00000192ff087424 */ /* 0x000fe400078e00ff */
[----:B------:R-:W-:Y:S01]  /*68f0*/  IMAD.MOV.U32 R13, RZ, RZ, RZ ;  /* 0x000000ffff0d7224 */ /* 0x000fe200078e00ff */
[----:B------:R-:W5:Y:S01]  /*6900*/  LDCU.64 UR6, c[0x4][0x70] ;  /* 0x01000e00ff0677ac */ /* 0x000f620008000a00 */
[----:B------:R-:W1:Y:S01]  /*6910*/  LDC.64 R14, c[0x4][R15] ;  /* 0x010000000f0e7b82 */ /* 0x000e620000000a00 */
[----:B------:R-:W2:Y:S01]  /*6920*/  LDCU.64 UR4, c[0x4][0x8] ;  /* 0x01000100ff0477ac */ /* 0x000ea20008000a00 */
[----:B----4-:R-:W-:Y:S01]  /*6930*/  MOV R5, UR9 ;  /* 0x0000000900057c02 */ /* 0x010fe20008000f00 */
[----:B------:R-:W-:Y:S01]  /*6940*/  IMAD.U32 R4, RZ, RZ, UR8 ;  /* 0x00000008ff047e24 */ /* 0x000fe2000f8e00ff */
[----:B-----5:R-:W-:Y:S01]  /*6950*/  MOV R7, UR7 ;  /* 0x0000000700077c02 */ /* 0x020fe20008000f00 */
[----:B------:R-:W-:Y:S01]  /*6960*/  IMAD.U32 R6, RZ, RZ, UR6 ;  /* 0x00000006ff067e24 */ /* 0x000fe2000f8e00ff */
[----:B--2---:R-:W-:Y:S01]  /*6970*/  MOV R11, UR5 ;  /* 0x00000005000b7c02 */ /* 0x004fe20008000f00 */
[----:B------:R-:W-:Y:S02]  /*6980*/  IMAD.U32 R10, RZ, RZ, UR4 ;  /* 0x00000004ff0a7e24 */ /* 0x000fe4000f8e00ff */
[----:B------:R-:W-:Y:S07]  /*6990*/  LEPC R20, `(.L_x_109) ;  /* 0x000000001014794e */ /* 0x000fee0000000000 */
[----:B-1-3--:R-:W-:Y:S05]  /*69a0*/  CALL.ABS.NOINC R14 ;  /* 0x000000000e007343 */ /* 0x00afea0003c00000 */
.L_x_109:
[----:B------:R-:W-:Y:S05]  /*69b0*/  WARPSYNC.ALL ;  /* 0x0000000000007948 */ /* 0x000fea0003800000 */
[C---:B------:R-:W-:Y:S01]  /*69c0*/  R2UR UR4, R120.reuse ;  /* 0x00000000780472ca */ /* 0x040fe200000e0000 */
[----:B-1----:R-:W-:Y:S05]  /*69d0*/  VIADD R0, R120, 0x10 ;  /* 0x0000001078007836 */ /* 0x002fea0000000000 */
[----:B------:R-:W-:Y:S04]  /*69e0*/  SHF.R.U32.HI R0, RZ, 0x15, R0 ;  /* 0x00000015ff007819 */ /* 0x000fe80000011600 */
[----:B------:R-:W-:Y:S03]  /*69f0*/  LOP3.LUT P0, RZ, R0, 0x3, R245, 0x48, !PT ;  /* 0x0000000300ff7812 */ /* 0x000fe600078048f5 */
[----:B------:R-:W1:Y:S10]  /*6a00*/  LDTM.x16 R104, tmem[UR4] ;  /* 0x00000004006879ee */ /* 0x000e740008240000 */
[----:B-1----:R-:W-:Y:S05]  /*6a10*/  @!P0 BRA `(.L_x_110) ;  /* 0x0000000000408947 */ /* 0x002fea0003800000 */
[----:B------:R-:W1:Y:S01]  /*6a20*/  LDCU.64 UR8, c[0x4][0x68] ;  /* 0x01000d00ff0877ac */ /* 0x000e620008000a00 */
[----:B------:R-:W-:Y:S01]  /*6a30*/  MOV R15, 0x0 ;  /* 0x00000000000f7802 */ /* 0x000fe20000000f00 */
[----:B------:R-:W-:Y:S02]  /*6a40*/  HFMA2 R12, -RZ, RZ, 0, 5.9604644775390625e-08 ;  /* 0x00000001ff0c7431 */ /* 0x000fe400000001ff */
[----:B------:R-:W-:Y:S02]  /*6a50*/  IMAD.MOV.U32 R8, RZ, RZ, 0x192 ;  /* 0x00000192ff087424 */ /* 0x000fe400078e00ff */
[----:B------:R-:W-:Y:S01]  /*6a60*/  IMAD.MOV.U32 R13, RZ, RZ, RZ ;  /* 0x000000ffff0d7224 */ /* 0x000fe200078e00ff */
[----:B------:R-:W4:Y:S01]  /*6a70*/  LDCU.64 UR6, c[0x4][0x70] ;  /* 0x01000e00ff0677ac */ /* 0x000f220008000a00 */
[----:B------:R-:W2:Y:S01]  /*6a80*/  LDC.64 R14, c[0x4][R15] ;  /* 0x010000000f0e7b82 */ /* 0x000ea20000000a00 */
[----:B------:R-:W5:Y:S01]  /*6a90*/  LDCU.64 UR4, c[0x4][0x8] ;  /* 0x01000100ff0477ac */ /* 0x000f620008000a00 */
[----:B-1----:R-:W-:Y:S01]  /*6aa0*/  MOV R5, UR9 ;  /* 0x0000000900057c02 */ /* 0x002fe20008000f00 */
[----:B------:R-:W-:Y:S01]  /*6ab0*/  IMAD.U32 R4, RZ, RZ, UR8 ;  /* 0x00000008ff047e24 */ /* 0x000fe2000f8e00ff */
[----:B----4-:R-:W-:Y:S01]  /*6ac0*/  MOV R7, UR7 ;  /* 0x0000000700077c02 */ /* 0x010fe20008000f00 */
[----:B------:R-:W-:Y:S01]  /*6ad0*/  IMAD.U32 R6, RZ, RZ, UR6 ;  /* 0x00000006ff067e24 */ /* 0x000fe2000f8e00ff */
[----:B-----5:R-:W-:Y:S01]  /*6ae0*/  MOV R11, UR5 ;  /* 0x00000005000b7c02 */ /* 0x020fe20008000f00 */
[----:B------:R-:W-:Y:S02]  /*6af0*/  IMAD.U32 R10, RZ, RZ, UR4 ;  /* 0x00000004ff0a7e24 */ /* 0x000fe4000f8e00ff */
[----:B------:R-:W-:Y:S07]  /*6b00*/  LEPC R20, `(.L_x_110) ;  /* 0x000000001014794e */ /* 0x000fee0000000000 */
[----:B--23--:R-:W-:Y:S05]  /*6b10*/  CALL.ABS.NOINC R14 ;  /* 0x000000000e007343 */ /* 0x00cfea0003c00000 */
.L_x_110:
[----:B------:R-:W-:Y:S05]  /*6b20*/  WARPSYNC.ALL ;  /* 0x0000000000007948 */ /* 0x000fea0003800000 */
[C---:B------:R-:W-:Y:S01]  /*6b30*/  R2UR UR4, R120.reuse ;  /* 0x00000000780472ca */ /* 0x040fe200000e0000 */
[----:B------:R-:W-:Y:S05]  /*6b40*/  VIADD R0, R120, 0x20 ;  /* 0x0000002078007836 */ /* 0x000fea0000000000 */
[----:B------:R-:W-:Y:S04]  /*6b50*/  SHF.R.U32.HI R0, RZ, 0x15, R0 ;  /* 0x00000015ff007819 */ /* 0x000fe80000011600 */
[----:B------:R-:W-:Y:S03]  /*6b60*/  LOP3.LUT P0, RZ, R0, 0x3, R245, 0x48, !PT ;  /* 0x0000000300ff7812 */ /* 0x000fe600078048f5 */
[----:B------:R-:W1:Y:S10]  /*6b70*/  LDTM.x16 R88, tmem[UR4+0x10] ;  /* 0x00001004005879ee */ /* 0x000e740008240000 */
        /* <DEDUP_REMOVED lines=17> */
.L_x_111:
        /* <DEDUP_REMOVED lines=23> */
.L_x_112:
        /* <DEDUP_REMOVED lines=23> */
.L_x_113:
        /* <DEDUP_REMOVED lines=23> */
.L_x_114:
        /* <DEDUP_REMOVED lines=23> */
.L_x_115:
[----:B------:R-:W-:Y:S01]  /*7250*/  ISETP.NE.AND P0, PT, R252, RZ, PT ;  /* 0x000000fffc00720c */ /* 0x000fe20003f05270 */
[----:B------:R-:W-:Y:S05]  /*7260*/  WARPSYNC.ALL ;  /* 0x0000000000007948 */ /* 0x000fea0003800000 */
[----:B------:R-:W-:Y:S01]  /*7270*/  R2UR UR4, R120 ;  /* 0x00000000780472ca */ /* 0x000fe200000e0000 */
[----:B------:R-:W-:Y:S01]  /*7280*/  IMAD.SHL.U32 R185, R16, 0x100, RZ ;  /* 0x0000010010b97824 */ /* 0x000fe200078e00ff */
[C---:B------:R-:W-:Y:S01]  /*7290*/  PRMT R210, R152.reuse, 0x8880, RZ ;  /* 0x0000888098d27816 */ /* 0x040fe200000000ff */
[----:B------:R-:W-:Y:S01]  /*72a0*/  IMAD.SHL.U32 R151, R19, 0x100, RZ ;  /* 0x0000010013977824 */ /* 0x000fe200078e00ff */
[----:B------:R-:W-:Y:S01]  /*72b0*/  SHF.L.U32 R206, R152, 0x8, RZ ;  /* 0x0000000898ce7819 */ /* 0x000fe200000006ff */
[----:B------:R-:W-:Y:S01]  /*72c0*/  IMAD.SHL.U32 R188, R161, 0x100, RZ ;  /* 0x00000100a1bc7824 */ /* 0x000fe200078e00ff */
[----:B------:R-:W-:Y:S01]  /*72d0*/  SHF.R.S32.HI R148, RZ, 0x18, R152 ;  /* 0x00000018ff947819 */ /* 0x000fe20000011498 */
[----:B------:R-:W1:Y:S01]  /*72e0*/  S2UR UR5, SR_CgaCtaId ;  /* 0x00000000000579c3 */ /* 0x000e620000008800 */
[----:B------:R-:W-:Y:S01]  /*72f0*/  PRMT R199, R160, 0x8880, RZ ;  /* 0x00008880a0c77816 */ /* 0x000fe200000000ff */
[----:B------:R-:W-:Y:S01]  /*7300*/  IMAD.U32 R208, R152, 0x10000, RZ ;  /* 0x0001000098d07824 */ /* 0x000fe200078e00ff */
[----:B------:R-:W-:Y:S01]  /*7310*/  SHF.L.U32 R198, R160, 0x10, RZ ;  /* 0x00000010a0c67819 */ /* 0x000fe200000006ff */
[----:B------:R-:W-:Y:S01]  /*7320*/  IMAD.SHL.U32 R191, R154, 0x100, RZ ;  /* 0x000001009abf7824 */ /* 0x000fe200078e00ff */
[----:B------:R-:W-:Y:S01]  /*7330*/  SHF.L.U32 R197, R160, 0x8, RZ ;  /* 0x00000008a0c57819 */ /* 0x000fe200000006ff */
[----:B--2---:R-:W-:Y:S01]  /*7340*/  IMAD R0, R104, UR37, RZ ;  /* 0x0000002568007c24 */ /* 0x004fe2000f8e02ff */
[----:B------:R-:W-:Y:S01]  /*7350*/  SHF.R.S32.HI R156, RZ, 0x18, R160 ;  /* 0x00000018ff9c7819 */ /* 0x000fe200000114a0 */
[----:B------:R-:W-:Y:S01]  /*7360*/  IMAD R3, R105, UR37, RZ ;  /* 0x0000002569037c24 */ /* 0x000fe2000f8e02ff */
[----:B------:R-:W-:Y:S01]  /*7370*/  PRMT R193, R154, 0x8880, RZ ;  /* 0x000088809ac17816 */ /* 0x000fe200000000ff */
[----:B------:R-:W-:Y:S01]  /*7380*/  IMAD R20, R106, UR37, RZ ;  /* 0x000000256a147c24 */ /* 0x000fe2000f8e02ff */
[----:B------:R-:W-:Y:S01]  /*7390*/  SHF.L.U32 R192, R154, 0x10, RZ ;  /* 0x000000109ac07819 */ /* 0x000fe200000006ff */
[----:B------:R-:W-:Y:S01]  /*73a0*/  IMAD R21, R107, UR37, RZ ;  /* 0x000000256b157c24 */ /* 0x000fe2000f8e02ff */
[----:B------:R-:W-:Y:S01]  /*73b0*/  SHF.R.S32.HI R152, RZ, 0x18, R154 ;  /* 0x00000018ff987819 */ /* 0x000fe2000001149a */
[----:B------:R-:W-:Y:S01]  /*73c0*/  IMAD R22, R108, UR37, RZ ;  /* 0x000000256c167c24 */ /* 0x000fe2000f8e02ff */
[C---:B------:R-:W-:Y:S01]  /*73d0*/  PRMT R181, R162.reuse, 0x8880, RZ ;  /* 0x00008880a2b57816 */ /* 0x040fe200000000ff */
[----:B------:R-:W-:Y:S01]  /*73e0*/  IMAD R23, R109, UR37, RZ ;  /* 0x000000256d177c24 */ /* 0x000fe2000f8e02ff */
[----:B------:R-:W-:Y:S01]  /*73f0*/  SHF.L.U32 R180, R162, 0x10, RZ ;  /* 0x00000010a2b47819 */ /* 0x000fe200000006ff */
[----:B------:R-:W-:Y:S01]  /*7400*/  IMAD R104, R110, UR37, RZ ;  /* 0x000000256e687c24 */ /* 0x000fe2000f8e02ff */
[----:B------:R-:W-:Y:S01]  /*7410*/  SHF.L.U32 R175, R162, 0x8, RZ ;  /* 0x00000008a2af7819 */ /* 0x000fe200000006ff */
[----:B------:R-:W-:Y:S01]  /*7420*/  IMAD R105, R111, UR37, RZ ;  /* 0x000000256f697c24 */ /* 0x000fe2000f8e02ff */
[----:B------:R-:W-:Y:S01]  /*7430*/  SHF.R.S32.HI R160, RZ, 0x18, R162 ;  /* 0x00000018ffa07819 */ /* 0x000fe200000114a2 */
[----:B---3--:R-:W-:Y:S01]  /*7440*/  IMAD.U32 R228, R130, 0x10000, RZ ;  /* 0x0001000082e47824 */ /* 0x008fe200078e00ff */
[C---:B------:R-:W-:Y:S01]  /*7450*/  PRMT R202, R153.reuse, 0x8880, RZ ;  /* 0x0000888099ca7816 */ /* 0x040fe200000000ff */
[----:B------:R-:W-:Y:S01]  /*7460*/  IMAD R106, R112, UR37, RZ ;  /* 0x00000025706a7c24 */ /* 0x000fe2000f8e02ff */
[----:B------:R-:W-:Y:S01]  /*7470*/  SHF.L.U32 R201, R153, 0x10, RZ ;  /* 0x0000001099c97819 */ /* 0x000fe200000006ff */
        /* <DEDUP_REMOVED lines=14> */
[----:B------:R-:W-:Y:S01]  /*7560*/  IMAD.SHL.U32 R229, R136, 0x100, RZ ;  /* 0x0000010088e57824 */ /* 0x000fe200078e00ff */
        /* <DEDUP_REMOVED lines=18> */
[----:B------:R-:W-:Y:S01]  /*7690*/  PRMT R173, R17, 0x8880, RZ ;  /* 0x0000888011ad7816 */ /* 0x000fe200000000ff */
[----:B------:R-:W-:Y:S01]  /*76a0*/  IMAD R97, R97, UR37, RZ ;  /* 0x0000002561617c24 */ /* 0x000fe2000f8e02ff */
[C---:B------:R-:W-:Y:S01]  /*76b0*/  SHF.L.U32 R171, R17.reuse, 0x10, RZ ;  /* 0x0000001011ab7819 */ /* 0x040fe200000006ff */
[----:B------:R-:W-:Y:S01]  /*76c0*/  IMAD R98, R98, UR37, RZ ;  /* 0x0000002562627c24 */ /* 0x000fe2000f8e02ff */
[----:B------:R-:W-:Y:S01]  /*76d0*/  SHF.L.U32 R163, R17, 0x8, RZ ;  /* 0x0000000811a37819 */ /* 0x000fe200000006ff */
[----:B------:R-:W-:Y:S01]  /*76e0*/  IMAD.U32 R209, R139, 0x10000, RZ ;  /* 0x000100008bd17824 */ /* 0x000fe200078e00ff */
[----:B------:R-:W-:Y:S01]  /*76f0*/  SHF.R.S32.HI R166, RZ, 0x18, R17 ;  /* 0x00000018ffa67819 */ /* 0x000fe20000011411 */
[----:B------:R-:W-:Y:S01]  /*7700*/  IMAD R99, R99, UR37, RZ ;  /* 0x0000002563637c24 */ /* 0x000fe2000f8e02ff */
[----:B------:R-:W-:Y:S01]  /*7710*/  PRMT R161, R18, 0x8880, RZ ;  /* 0x0000888012a17816 */ /* 0x000fe200000000ff */
[----:B------:R-:W-:Y:S01]  /*7720*/  IMAD R100, R100, UR37, RZ ;  /* 0x0000002564647c24 */ /* 0x000fe2000f8e02ff */
[C---:B------:R-:W-:Y:S01]  /*7730*/  SHF.L.U32 R159, R18.reuse, 0x10, RZ ;  /* 0x00000010129f7819 */ /* 0x040fe200000006ff */
[----:B------:R-:W-:Y:S01]  /*7740*/  IMAD R101, R101, UR37, RZ ;  /* 0x0000002565657c24 */ /* 0x000fe2000f8e02ff */
[----:B------:R-:W-:Y:S01]  /*7750*/  SHF.L.U32 R157, R18, 0x8, RZ ;  /* 0x00000008129d7819 */ /* 0x000fe200000006ff */
[----:B------:R-:W-:Y:S01]  /*7760*/  IMAD.SHL.U32 R212, R145, 0x100, RZ ;  /* 0x0000010091d47824 */ /* 0x000fe200078e00ff */
        /* <DEDUP_REMOVED lines=13> */
[----:B------:R-:W-:Y:S01]  /*7840*/  IMAD R0, R121, UR45, R0 ;  /* 0x0000002d79007c24 */ /* 0x000fe2000f8e0200 */
[----:B------:R-:W-:Y:S01]  /*7850*/  SHF.R.S32.HI R122, RZ, 0x18, R122 ;  /* 0x00000018ff7a7819 */ /* 0x000fe2000001147a */
[----:B------:R-:W-:Y:S01]  /*7860*/  IMAD R75, R75, UR37, RZ ;  /* 0x000000254b4b7c24 */ /* 0x000fe2000f8e02ff */
[----:B------:R-:W-:Y:S01]  /*7870*/  SHF.R.S32.HI R121, RZ, 0x18, R234 ;  /* 0x00000018ff797819 */ /* 0x000fe200000114ea */
[----:B------:R-:W-:Y:S01]  /*7880*/  IMAD R76, R76, UR37, RZ ;  /* 0x000000254c4c7c24 */ /* 0x000fe2000f8e02ff */
[----:B------:R-:W-:Y:S01]  /*7890*/  SHF.R.S32.HI R124, RZ, 0x18, R128 ;  /* 0x00000018ff7c7819 */ /* 0x000fe20000011480 */
[----:B------:R-:W-:Y:S01]  /*78a0*/  IMAD R3, R122, UR45, R3 ;  /* 0x0000002d7a037c24 */ /* 0x000fe2000f8e0203 */
[----:B------:R-:W-:Y:S01]  /*78b0*/  SHF.L.U32 R233, R129, 0x10, RZ ;  /* 0x0000001081e97819 */ /* 0x000fe200000006ff */
[----:B------:R-:W-:Y:S01]  /*78c0*/  IMAD R20, R121, UR45, R20 ;  /* 0x0000002d79147c24 */ /* 0x000fe2000f8e0214 */
[C---:B------:R-:W-:Y:S01]  /*78d0*/  PRMT R123, R129.reuse, 0x8880, RZ ;  /* 0x00008880817b7816 */ /* 0x040fe200000000ff */
[----:B------:R-:W-:Y:S01]  /*78e0*/  IMAD R21, R124, UR45, R21 ;  /* 0x0000002d7c157c24 */ /* 0x000fe2000f8e0215 */
[----:B------:R-:W-:Y:S01]  /*78f0*/  SHF.L.U32 R125, R129, 0x8, RZ ;  /* 0x00000008817d7819 */ /* 0x000fe200000006ff */
[----:B------:R-:W-:Y:S01]  /*7900*/  IMAD R77, R77, UR37, RZ ;  /* 0x000000254d4d7c24 */ /* 0x000fe2000f8e02ff */
[----:B------:R-:W-:Y:S01]  /*7910*/  SHF.R.S32.HI R122, RZ, 0x18, R233 ;  /* 0x00000018ff7a7819 */ /* 0x000fe200000114e9 */
[----:B------:R-:W-:Y:S01]  /*7920*/  IMAD R22, R123, UR45, R22 ;  /* 0x0000002d7b167c24 */ /* 0x000fe2000f8e0216 */
[----:B------:R-:W-:Y:S01]  /*7930*/  PRMT R232, R130, 0x8880, RZ ;  /* 0x0000888082e87816 */ /* 0x000fe200000000ff */
[----:B------:R-:W-:Y:S01]  /*7940*/  IMAD R78, R78, UR37, RZ ;  /* 0x000000254e4e7c24 */ /* 0x000fe2000f8e02ff */
[----:B------:R-:W-:Y:S01]  /*7950*/  SHF.R.S32.HI R125, RZ, 0x18, R125 ;  /* 0x00000018ff7d7819 */ /* 0x000fe2000001147d */
[----:B------:R-:W-:Y:S01]  /*7960*/  IMAD R23, R122, UR45, R23 ;  /* 0x0000002d7a177c24 */ /* 0x000fe2000f8e0217 */
[----:B------:R-:W-:Y:S01]  /*7970*/  SHF.R.S32.HI R126, RZ, 0x18, R129 ;  /* 0x00000018ff7e7819 */ /* 0x000fe20000011481 */
[----:B------:R-:W-:Y:S01]  /*7980*/  IMAD R79, R79, UR37, RZ ;  /* 0x000000254f4f7c24 */ /* 0x000fe2000f8e02ff */
[----:B------:R-:W-:Y:S01]  /*7990*/  MOV R121, R232 ;  /* 0x000000e800797202 */ /* 0x000fe20000000f00 */
[----:B------:R-:W-:Y:S01]  /*79a0*/  IMAD R104, R125, UR45, R104 ;  /* 0x0000002d7d687c24 */ /* 0x000fe2000f8e0268 */
[----:B------:R-:W-:Y:S01]  /*79b0*/  SHF.L.U32 R226, R130, 0x8, RZ ;  /* 0x0000000882e27819 */ /* 0x000fe200000006ff */
[----:B------:R-:W-:Y:S01]  /*79c0*/  IMAD R105, R126, UR45, R105 ;  /* 0x0000002d7e697c24 */ /* 0x000fe2000f8e0269 */
        /* <DEDUP_REMOVED lines=8> */
[----:B------:R-:W-:Y:S01]  /*7a50*/  SHF.L.U32 R221, R131, 0x10, RZ ;  /* 0x0000001083dd7819 */ /* 0x000fe200000006ff */
[----:B------:R-:W-:Y:S01]  /*7a60*/  IMAD R108, R121, UR45, R108 ;  /* 0x0000002d796c7c24 */ /* 0x000fe2000f8e026c */
[----:B------:R-:W-:Y:S01]  /*7a70*/  SHF.L.U32 R219, R131, 0x8, RZ ;  /* 0x0000000883db7819 */ /* 0x000fe200000006ff */
[----:B------:R-:W-:Y:S01]  /*7a80*/  IMAD R109, R128, UR45, R109 ;  /* 0x0000002d806d7c24 */ /* 0x000fe2000f8e026d */
[----:B------:R-:W-:Y:S01]  /*7a90*/  MOV R123, R223 ;  /* 0x000000df007b7202 */ /* 0x000fe20000000f00 */
[----:B------:R-:W-:Y:S01]  /*7aa0*/  IMAD R82, R82, UR37, RZ ;  /* 0x0000002552527c24 */ /* 0x000fe2000f8e02ff */
[----:B------:R-:W-:Y:S01]  /*7ab0*/  SHF.R.S32.HI R122, RZ, 0x18, R221 ;  /* 0x00000018ff7a7819 */ /* 0x000fe200000114dd */
[----:B------:R-:W-:Y:S01]  /*7ac0*/  IMAD R83, R83, UR37, RZ ;  /* 0x0000002553537c24 */ /* 0x000fe2000f8e02ff */
[----:B------:R-:W-:Y:S01]  /*7ad0*/  PRMT R231, R136, 0x8880, RZ ;  /* 0x0000888088e77816 */ /* 0x000fe200000000ff */
[----:B------:R-:W-:Y:S01]  /*7ae0*/  IMAD R110, R123, UR45, R110 ;  /* 0x0000002d7b6e7c24 */ /* 0x000fe2000f8e026e */
[----:B------:R-:W-:Y:S01]  /*7af0*/  SHF.R.S32.HI R125, RZ, 0x18, R219 ;  /* 0x00000018ff7d7819 */ /* 0x000fe200000114db */
[----:B------:R-:W-:Y:S01]  /*7b00*/  IMAD R111, R122, UR45, R111 ;  /* 0x0000002d7a6f7c24 */ /* 0x000fe2000f8e026f */
[----:B------:R-:W-:Y:S01]  /*7b10*/  SHF.R.S32.HI R130, RZ, 0x18, R131 ;  /* 0x00000018ff827819 */ /* 0x000fe20000011483 */
[----:B------:R-:W-:Y:S01]  /*7b20*/  IMAD R84, R84, UR37, RZ ;  /* 0x0000002554547c24 */ /* 0x000fe2000f8e02ff */
[----:B------:R-:W-:Y:S01]  /*7b30*/  SHF.L.U32 R230, R136, 0x10, RZ ;  /* 0x0000001088e67819 */ /* 0x000fe200000006ff */
[----:B------:R-:W-:Y:S01]  /*7b40*/  IMAD R112, R125, UR45, R112 ;  /* 0x0000002d7d707c24 */ /* 0x000fe2000f8e0270 */
[----:B------:R-:W-:Y:S01]  /*7b50*/  MOV R121, R231 ;  /* 0x000000e700797202 */ /* 0x000fe20000000f00 */
[----:B------:R-:W-:Y:S01]  /*7b60*/  IMAD R113, R130, UR45, R113 ;  /* 0x0000002d82717c24 */ /* 0x000fe2000f8e0271 */
[----:B------:R-:W-:Y:S01]  /*7b70*/  SHF.R.S32.HI R122, RZ, 0x18, R230 ;  /* 0x00000018ff7a7819 */ /* 0x000fe200000114e6 */
[----:B------:R-:W-:Y:S01]  /*7b80*/  IMAD R85, R85, UR37, RZ ;  /* 0x0000002555557c24 */ /* 0x000fe2000f8e02ff */
[----:B------:R-:W-:Y:S01]  /*7b90*/  PRMT R227, R137, 0x8880, RZ ;  /* 0x0000888089e37816 */ /* 0x000fe200000000ff */
[----:B------:R-:W-:Y:S01]  /*7ba0*/  IMAD R88, R121, UR45, R88 ;  /* 0x0000002d79587c24 */ /* 0x000fe2000f8e0258 */
[----:B------:R-:W-:Y:S01]  /*7bb0*/  SHF.R.S32.HI R123, RZ, 0x18, R229 ;  /* 0x00000018ff7b7819 */ /* 0x000fe200000114e5 */
[----:B------:R-:W-:Y:S01]  /*7bc0*/  IMAD R89, R122, UR45, R89 ;  /* 0x0000002d7a597c24 */ /* 0x000fe2000f8e0259 */
[----:B------:R-:W-:Y:S01]  /*7bd0*/  SHF.R.S32.HI R132, RZ, 0x18, R136 ;  /* 0x00000018ff847819 */ /* 0x000fe20000011488 */
[----:B------:R-:W-:Y:S01]  /*7be0*/  IMAD.MOV.U32 R121, RZ, RZ, R227 ;  /* 0x000000ffff797224 */ /* 0x000fe200078e00e3 */
[----:B------:R-:W-:Y:S01]  /*7bf0*/  SHF.L.U32 R225, R137, 0x10, RZ ;  /* 0x0000001089e17819 */ /* 0x000fe200000006ff */
        /* <DEDUP_REMOVED lines=29> */
[C---:B------:R-:W-:Y:S01]  /*7dd0*/  PRMT R222, R144.reuse, 0x8880, RZ ;  /* 0x0000888090de7816 */ /* 0x040fe200000000ff */
[----:B------:R-:W-:Y:S01]  /*7de0*/  IMAD R59, R59, UR37, RZ ;  /* 0x000000253b3b7c24 */ /* 0x000fe2000f8e02ff */
[C---:B------:R-:W-:Y:S01]  /*7df0*/  SHF.L.U32 R220, R144.reuse, 0x10, RZ ;  /* 0x0000001090dc7819 */ /* 0x040fe200000006ff */
[----:B------:R-:W-:Y:S01]  /*7e00*/  IMAD R100, R123, UR45, R100 ;  /* 0x0000002d7b647c24 */ /* 0x000fe2000f8e0264 */
[----:B------:R-:W-:Y:S01]  /*7e10*/  SHF.L.U32 R218, R144, 0x8, RZ ;  /* 0x0000000890da7819 */ /* 0x000fe200000006ff */
[----:B------:R-:W-:Y:S01]  /*7e20*/  IMAD R60, R60, UR37, RZ ;  /* 0x000000253c3c7c24 */ /* 0x000fe2000f8e02ff */
[----:B------:R-:W-:Y:S01]  /*7e30*/  SHF.R.S32.HI R140, RZ, 0x18, R144 ;  /* 0x00000018ff8c7819 */ /* 0x000fe20000011490 */
[----:B------:R-:W-:Y:S01]  /*7e40*/  IMAD R61, R61, UR37, RZ ;  /* 0x000000253d3d7c24 */ /* 0x000fe2000f8e02ff */
[----:B------:R-:W-:Y:S01]  /*7e50*/  SHF.R.S32.HI R122, RZ, 0x18, R209 ;  /* 0x00000018ff7a7819 */ /* 0x000fe200000114d1 */
[----:B------:R-:W-:Y:S01]  /*7e60*/  IMAD R62, R62, UR37, RZ ;  /* 0x000000253e3e7c24 */ /* 0x000fe2000f8e02ff */
[C---:B------:R-:W-:Y:S01]  /*7e70*/  PRMT R205, R146.reuse, 0x8880, RZ ;  /* 0x0000888092cd7816 */ /* 0x040fe200000000ff */
[----:B------:R-:W-:Y:S01]  /*7e80*/  IMAD R63, R63, UR37, RZ ;  /* 0x000000253f3f7c24 */ /* 0x000fe2000f8e02ff */
[----:B------:R-:W-:Y:S01]  /*7e90*/  SHF.L.U32 R204, R146, 0x10, RZ ;  /* 0x0000001092cc7819 */ /* 0x000fe200000006ff */
[----:B------:R-:W-:Y:S01]  /*7ea0*/  IMAD R101, R122, UR45, R101 ;  /* 0x0000002d7a657c24 */ /* 0x000fe2000f8e0265 */
        /* <DEDUP_REMOVED lines=15> */
[----:B------:R-:W-:Y:S01]  /*7fa0*/  IMAD R71, R71, UR37, RZ ;  /* 0x0000002547477c24 */ /* 0x000fe2000f8e02ff */
[----:B------:R-:W-:Y:S01]  /*7fb0*/  SHF.R.S32.HI R146, RZ, 0x18, R147 ;  /* 0x00000018ff927819 */ /* 0x000fe20000011493 */
[----:B------:R-:W-:Y:S01]  /*7fc0*/  IMAD R40, R40, UR37, RZ ;  /* 0x0000002528287c24 */ /* 0x000fe2000f8e02ff */
[----:B------:R-:W-:Y:S01]  /*7fd0*/  SHF.R.S32.HI R125, RZ, 0x18, R207 ;  /* 0x00000018ff7d7819 */ /* 0x000fe200000114cf */
[----:B------:R-:W-:Y:S01]  /*7fe0*/  IMAD R41, R41, UR37, RZ ;  /* 0x0000002529297c24 */ /* 0x000fe2000f8e02ff */
[----:B------:R-:W-:Y:S01]  /*7ff0*/  PRMT R149, R176, 0x8880, RZ ;  /* 0x00008880b0957816 */ /* 0x000fe200000000ff */
        /* <DEDUP_REMOVED lines=11> */
[----:B------:R-:W-:Y:S01]  /*80b0*/  SHF.L.U32 R135, R178, 0x10, RZ ;  /* 0x00000010b2877819 */ /* 0x000fe200000006ff */
[----:B------:R-:W-:Y:S01]  /*80c0*/  IMAD R103, R138, UR45, R103 ;  /* 0x0000002d8a677c24 */ /* 0x000fe2000f8e0267 */
        /* <DEDUP_REMOVED lines=10> */
[----:B------:R-:W-:Y:S01]  /*8170*/  I2IP.S8.S32.SAT R236, R21, R20, RZ ;  /* 0x0000001415ec7239 */ /* 0x000fe200000014ff */
[----:B------:R-:W-:Y:S01]  /*8180*/  IMAD R52, R52, UR37, RZ ;  /* 0x0000002534347c24 */ /* 0x000fe2000f8e02ff */
[----:B------:R-:W-:Y:S01]  /*8190*/  I2IP.S8.S32.SAT R237, R105, R104, RZ ;  /* 0x0000006869ed7239 */ /* 0x000fe200000014ff */
[----:B------:R-:W-:Y:S01]  /*81a0*/  IMAD R53, R53, UR37, RZ ;  /* 0x0000002535357c24 */ /* 0x000fe2000f8e02ff */
[----:B------:R-:W-:Y:S01]  /*81b0*/  I2IP.S8.S32.SAT R238, R109, R108, RZ ;  /* 0x0000006c6dee7239 */ /* 0x000fe200000014ff */
[----:B------:R-:W-:Y:S01]  /*81c0*/  IMAD R54, R54, UR37, RZ ;  /* 0x0000002536367c24 */ /* 0x000fe2000f8e02ff */
[----:B------:R-:W-:Y:S01]  /*81d0*/  I2IP.S8.S32.SAT R239, R113, R112, RZ ;  /* 0x0000007071ef7239 */ /* 0x000fe200000014ff */
[----:B------:R-:W-:Y:S01]  /*81e0*/  IMAD R55, R55, UR37, RZ ;  /* 0x0000002537377c24 */ /* 0x000fe2000f8e02ff */
[----:B------:R-:W-:Y:S01]  /*81f0*/  IADD3 R179, PT, PT, R235, R252, RZ ;  /* 0x000000fcebb37210 */ /* 0x000fe20007ffe0ff */
[----:B------:R-:W-:Y:S01]  /*8200*/  IMAD R24, R24, UR37, RZ ;  /* 0x0000002518187c24 */ /* 0x000fe2000f8e02ff */
[----:B------:R-:W-:Y:S01]  /*8210*/  MOV R121, R222 ;  /* 0x000000de00797202 */ /* 0x000fe20000000f00 */
[----:B------:R-:W-:Y:S01]  /*8220*/  IMAD R25, R25, UR37, RZ ;  /* 0x0000002519197c24 */ /* 0x000fe2000f8e02ff */
[----:B------:R-:W-:Y:S01]  /*8230*/  SHF.R.S32.HI R122, RZ, 0x18, R220 ;  /* 0x00000018ff7a7819 */ /* 0x000fe200000114dc */
[----:B------:R-:W-:Y:S01]  /*8240*/  IMAD R26, R26, UR37, RZ ;  /* 0x000000251a1a7c24 */ /* 0x000fe2000f8e02ff */
[----:B------:R-:W-:Y:S01]  /*8250*/  PRMT R143, R177, 0x8880, RZ ;  /* 0x00008880b18f7816 */ /* 0x000fe200000000ff */
[----:B------:R-:W-:Y:S01]  /*8260*/  IMAD R72, R121, UR45, R72 ;  /* 0x0000002d79487c24 */ /* 0x000fe2000f8e0248 */
[C---:B------:R-:W-:Y:S01]  /*8270*/  SHF.L.U32 R141, R177.reuse, 0x10, RZ ;  /* 0x00000010b18d7819 */ /* 0x040fe200000006ff */
[----:B------:R-:W-:Y:S01]  /*8280*/  IMAD R73, R122, UR45, R73 ;  /* 0x0000002d7a497c24 */ /* 0x000fe2000f8e0249 */
[----:B------:R-:W-:Y:S01]  /*8290*/  SHF.L.U32 R139, R177, 0x8, RZ ;  /* 0x00000008b18b7819 */ /* 0x000fe200000006ff */
[----:B------:R-:W-:Y:S01]  /*82a0*/  IMAD R27, R27, UR37, RZ ;  /* 0x000000251b1b7c24 */ /* 0x000fe2000f8e02ff */
[----:B------:R-:W-:Y:S01]  /*82b0*/  SHF.R.S32.HI R174, RZ, 0x18, R177 ;  /* 0x00000018ffae7819 */ /* 0x000fe200000114b1 */
[----:B------:R-:W-:Y:S01]  /*82c0*/  IMAD R28, R28, UR37, RZ ;  /* 0x000000251c1c7c24 */ /* 0x000fe2000f8e02ff */
[----:B------:R-:W-:Y:S01]  /*82d0*/  I2IP.S8.S32.SAT R236, R3, R0, R236 ;  /* 0x0000000003ec7239 */ /* 0x000fe200000014ec */
[----:B------:R-:W-:Y:S01]  /*82e0*/  IMAD R29, R29, UR37, RZ ;  /* 0x000000251d1d7c24 */ /* 0x000fe2000f8e02ff */
[----:B------:R-:W-:Y:S01]  /*82f0*/  I2IP.S8.S32.SAT R237, R23, R22, R237 ;  /* 0x0000001617ed7239 */ /* 0x000fe200000014ed */
[----:B------:R-:W-:Y:S01]  /*8300*/  IMAD R30, R30, UR37, RZ ;  /* 0x000000251e1e7c24 */ /* 0x000fe2000f8e02ff */
[----:B------:R-:W-:Y:S01]  /*8310*/  I2IP.S8.S32.SAT R238, R107, R106, R238 ;  /* 0x0000006a6bee7239 */ /* 0x000fe200000014ee */
[----:B------:R-:W-:Y:S01]  /*8320*/  IMAD R31, R31, UR37, RZ ;  /* 0x000000251f1f7c24 */ /* 0x000fe2000f8e02ff */
[----:B------:R-:W-:Y:S01]  /*8330*/  I2IP.S8.S32.SAT R239, R111, R110, R239 ;  /* 0x0000006e6fef7239 */ /* 0x000fe200000014ef */
[----:B------:R-:W-:Y:S01]  /*8340*/  IMAD R32, R32, UR37, RZ ;  /* 0x0000002520207c24 */ /* 0x000fe2000f8e02ff */
[----:B------:R-:W-:Y:S01]  /*8350*/  LEA R177, R179, UR47, 0x4 ;  /* 0x0000002fb3b17c11 */ /* 0x000fe2000f8e20ff */
[----:B------:R-:W-:Y:S01]  /*8360*/  IMAD R33, R33, UR37, RZ ;  /* 0x0000002521217c24 */ /* 0x000fe2000f8e02ff */
[----:B------:R-:W-:Y:S01]  /*8370*/  SHF.R.S32.HI R123, RZ, 0x18, R218 ;  /* 0x00000018ff7b7819 */ /* 0x000fe200000114da */
[----:B------:R-:W-:Y:S01]  /*8380*/  IMAD R34, R34, UR37, RZ ;  /* 0x0000002522227c24 */ /* 0x000fe2000f8e02ff */
[----:B------:R-:W-:Y:S01]  /*8390*/  MOV R121, R215 ;  /* 0x000000d700797202 */ /* 0x000fe20000000f00 */
[----:B------:R-:W-:Y:S01]  /*83a0*/  IMAD R35, R35, UR37, RZ ;  /* 0x0000002523237c24 */ /* 0x000fe2000f8e02ff */
[----:B------:R-:W-:Y:S01]  /*83b0*/  SHF.R.S32.HI R122, RZ, 0x18, R213 ;  /* 0x00000018ff7a7819 */ /* 0x000fe200000114d5 */
[----:B------:R-:W-:Y:S01]  /*83c0*/  IMAD R74, R123, UR45, R74 ;  /* 0x0000002d7b4a7c24 */ /* 0x000fe2000f8e024a */
[----:B------:R-:W-:Y:S01]  /*83d0*/  SHF.R.S32.HI R123, RZ, 0x18, R212 ;  /* 0x00000018ff7b7819 */ /* 0x000fe200000114d4 */
[----:B------:R-:W-:Y:S01]  /*83e0*/  IMAD R75, R140, UR45, R75 ;  /* 0x0000002d8c4b7c24 */ /* 0x000fe2000f8e024b */
[----:B------:R-:W-:Y:S01]  /*83f0*/  I2IP.S8.S32.SAT R240, R91, R90, RZ ;  /* 0x0000005a5bf07239 */ /* 0x000fe200000014ff */
[----:B------:R-:W-:Y:S01]  /*8400*/  IMAD R76, R121, UR45, R76 ;  /* 0x0000002d794c7c24 */ /* 0x000fe2000f8e024c */
[----:B------:R-:W-:Y:S01]  /*8410*/  I2IP.S8.S32.SAT R241, R95, R94, RZ ;  /* 0x0000005e5ff17239 */ /* 0x000fe200000014ff */
[----:B------:R-:W-:Y:S01]  /*8420*/  IMAD R77, R122, UR45, R77 ;  /* 0x0000002d7a4d7c24 */ /* 0x000fe2000f8e024d */
[----:B------:R-:W-:Y:S01]  /*8430*/  SHF.R.S32.HI R122, RZ, 0x18, R204 ;  /* 0x00000018ff7a7819 */ /* 0x000fe200000114cc */
[----:B------:R-:W-:Y:S01]  /*8440*/  IMAD R78, R123, UR45, R78 ;  /* 0x0000002d7b4e7c24 */ /* 0x000fe2000f8e024e */
[----:B------:R-:W-:Y:S01]  /*8450*/  SHF.R.S32.HI R123, RZ, 0x18, R203 ;  /* 0x00000018ff7b7819 */ /* 0x000fe200000114cb */
[----:B------:R-:W-:Y:S01]  /*8460*/  IMAD.MOV.U32 R121, RZ, RZ, R205 ;  /* 0x000000ffff797224 */ /* 0x000fe200078e00cd */
[----:B------:R-:W-:Y:S01]  /*8470*/  I2IP.S8.S32.SAT R242, R99, R98, RZ ;  /* 0x0000006263f27239 */ /* 0x000fe200000014ff */
[----:B------:R-:W-:Y:S01]  /*8480*/  IMAD R79, R142, UR45, R79 ;  /* 0x0000002d8e4f7c24 */ /* 0x000fe2000f8e024f */
[----:B------:R-:W-:Y:S01]  /*8490*/  I2IP.S8.S32.SAT R243, R103, R102, RZ ;  /* 0x0000006667f37239 */ /* 0x000fe200000014ff */
[----:B------:R-:W-:Y:S01]  /*84a0*/  IMAD R80, R121, UR45, R80 ;  /* 0x0000002d79507c24 */ /* 0x000fe2000f8e0250 */
[----:B------:R-:W-:Y:S01]  /*84b0*/  MOV R121, R196 ;  /* 0x000000c400797202 */ /* 0x000fe20000000f00 */
[----:B------:R-:W-:Y:S01]  /*84c0*/  IMAD R81, R122, UR45, R81 ;  /* 0x0000002d7a517c24 */ /* 0x000fe2000f8e0251 */
[----:B------:R-:W-:Y:S01]  /*84d0*/  SHF.R.S32.HI R122, RZ, 0x18, R195 ;  /* 0x00000018ff7a7819 */ /* 0x000fe200000114c3 */
[----:B------:R-:W-:Y:S01]  /*84e0*/  IMAD R82, R123, UR45, R82 ;  /* 0x0000002d7b527c24 */ /* 0x000fe2000f8e0252 */
[----:B------:R-:W-:Y:S01]  /*84f0*/  SHF.R.S32.HI R123, RZ, 0x18, R194 ;  /* 0x00000018ff7b7819 */ /* 0x000fe200000114c2 */
[----:B------:R-:W-:Y:S01]  /*8500*/  IMAD R83, R144, UR45, R83 ;  /* 0x0000002d90537c24 */ /* 0x000fe2000f8e0253 */
[----:B------:R-:W-:Y:S01]  /*8510*/  I2IP.S8.S32.SAT R240, R89, R88, R240 ;  /* 0x0000005859f07239 */ /* 0x000fe200000014f0 */
        /* <DEDUP_REMOVED lines=9> */
[----:B------:R-:W-:Y:S01]  /*85b0*/  SHF.R.S32.HI R121, RZ, 0x18, R200 ;  /* 0x00000018ff797819 */ /* 0x000fe200000114c8 */
[----:B------:R-:W-:Y:S01]  /*85c0*/  IMAD R57, R122, UR45, R57 ;  /* 0x0000002d7a397c24 */ /* 0x000fe2000f8e0239 */
[----:B------:R-:W-:Y:S01]  /*85d0*/  SHF.R.S32.HI R122, RZ, 0x18, R201 ;  /* 0x00000018ff7a7819 */ /* 0x000fe200000114c9 */
[----:B------:R-:W-:Y:S01]  /*85e0*/  IMAD R58, R123, UR45, R58 ;  /* 0x0000002d7b3a7c24 */ /* 0x000fe2000f8e023a */
[----:B------:R-:W-:Y:S01]  /*85f0*/  I2IP.S8.S32.SAT R242, R97, R96, R242 ;  /* 0x0000006061f27239 */ /* 0x000fe200000014f2 */
[----:B------:R-:W-:Y:S01]  /*8600*/  IMAD R59, R148, UR45, R59 ;  /* 0x0000002d943b7c24 */ /* 0x000fe2000f8e023b */
[----:B------:R-:W-:Y:S01]  /*8610*/  I2IP.S8.S32.SAT R243, R101, R100, R243 ;  /* 0x0000006465f37239 */ /* 0x000fe200000014f3 */
[----:B------:R-:W-:Y:S01]  /*8620*/  IMAD R36, R36, UR37, RZ ;  /* 0x0000002524247c24 */ /* 0x000fe2000f8e02ff */
[----:B------:R-:W2:Y:S01]  /*8630*/  LDTM.x16 R4, tmem[UR4+0x60] ;  /* 0x00006004000479ee */ /* 0x000ea20008240000 */
[----:B------:R-:W-:Y:S01]  /*8640*/  UIADD3 UR4, UPT, UPT, UR48, 0x200, URZ ;  /* 0x0000020030047890 */ /* 0x000fe2000fffe0ff */
[----:B------:R-:W-:Y:S01]  /*8650*/  I2IP.S8.S32.SAT R140, R59, R58, RZ ;  /* 0x0000003a3b8c7239 */ /* 0x000fe200000014ff */
[----:B------:R-:W-:Y:S01]  /*8660*/  IMAD R37, R37, UR37, RZ ;  /* 0x0000002525257c24 */ /* 0x000fe2000f8e02ff */
[----:B------:R-:W-:Y:S01]  /*8670*/  MOV R59, R193 ;  /* 0x000000c1003b7202 */ /* 0x000fe20000000f00 */
[----:B------:R-:W-:Y:S01]  /*8680*/  IMAD R38, R38, UR37, RZ ;  /* 0x0000002526267c24 */ /* 0x000fe2000f8e02ff */
[----:B------:R-:W-:Y:S01]  /*8690*/  SHF.R.S32.HI R58, RZ, 0x18, R192 ;  /* 0x00000018ff3a7819 */ /* 0x000fe200000114c0 */
[----:B------:R-:W-:Y:S01]  /*86a0*/  IMAD R39, R39, UR37, RZ ;  /* 0x0000002527277c24 */ /* 0x000fe2000f8e02ff */
[----:B------:R-:W-:Y:S01]  /*86b0*/  I2IP.S8.S32.SAT R192, R57, R56, R140 ;  /* 0x0000003839c07239 */ /* 0x000fe2000000148c */
[----:B------:R-:W-:Y:S01]  /*86c0*/  NOP ;  /* 0x0000000000007918 */ /* 0x000fe20000000000 */
[----:B------:R-:W-:Y:S01]  /*86d0*/  MOV R57, R184 ;  /* 0x000000b800397202 */ /* 0x000fe20000000f00 */
[----:B------:R-:W-:Y:S01]  /*86e0*/  UIADD3 UR6, UPT, UPT, UR46, 0x1, URZ ;  /* 0x000000012e067890 */ /* 0x000fe2000fffe0ff */
[----:B------:R-:W-:Y:S01]  /*86f0*/  SHF.R.S32.HI R56, RZ, 0x18, R183 ;  /* 0x00000018ff387819 */ /* 0x000fe200000114b7 */
[----:B------:R-:W-:Y:S01]  /*8700*/  BSSY.RECONVERGENT B0, `(.L_x_116) ;  /* 0x00000d3000007945 */ /* 0x000fe20003800200 */
[----:B--2---:R-:W-:Y:S01]  /*8710*/  IMAD R4, R4, UR37, RZ ;  /* 0x0000002504047c24 */ /* 0x004fe2000f8e02ff */
[----:B-1----:R-:W-:Y:S01]  /*8720*/  UPRMT UR4, UR5, 0x654, UR4 ;  /* 0x0000065405047896 */ /* 0x002fe20008000004 */
[----:B------:R-:W-:Y:S02]  /*8730*/  IMAD R5, R5, UR37, RZ ;  /* 0x0000002505057c24 */ /* 0x000fe4000f8e02ff */
[----:B------:R-:W-:Y:S02]  /*8740*/  IMAD R6, R6, UR37, RZ ;  /* 0x0000002506067c24 */ /* 0x000fe4000f8e02ff */
[----:B------:R-:W-:Y:S02]  /*8750*/  IMAD R7, R7, UR37, RZ ;  /* 0x0000002507077c24 */ /* 0x000fe4000f8e02ff */
[----:B------:R-:W-:Y:S02]  /*8760*/  IMAD R8, R8, UR37, RZ ;  /* 0x0000002508087c24 */ /* 0x000fe4000f8e02ff */
[----:B------:R-:W-:Y:S01]  /*8770*/  SYNCS.ARRIVE.TRANS64.RED.A1T0 RZ, [UR4], RZ ;  /* 0x000000ffffff79a7 */ /* 0x000fe20008100404 */
[----:B------:R1:W-:Y:S01]  /*8780*/  STS.128 [R177+0x3a80], R236 ;  /* 0x003a80ecb1007388 */ /* 0x0003e20000000c00 */
[----:B------:R-:W-:Y:S02]  /*8790*/  IMAD R9, R9, UR37, RZ ;  /* 0x0000002509097c24 */ /* 0x000fe4000f8e02ff */
[----:B------:R-:W-:Y:S02]  /*87a0*/  IMAD R12, R12, UR37, RZ ;  /* 0x000000250c0c7c24 */ /* 0x000fe4000f8e02ff */
[----:B------:R-:W-:Y:S02]  /*87b0*/  IMAD R13, R13, UR37, RZ ;  /* 0x000000250d0d7c24 */ /* 0x000fe4000f8e02ff */
[----:B------:R-:W-:Y:S01]  /*87c0*/  IMAD R16, R16, UR37, RZ ;  /* 0x0000002510107c24 */ /* 0x000fe2000f8e02ff */
[----:B------:R2:W-:Y:S01]  /*87d0*/  STS.128 [R177+0x4280], R240 ;  /* 0x004280f0b1007388 */ /* 0x0005e20000000c00 */
[----:B------:R-:W-:Y:S02]  /*87e0*/  IMAD R17, R17, UR37, RZ ;  /* 0x0000002511117c24 */ /* 0x000fe4000f8e02ff */
[----:B------:R-:W-:Y:S02]  /*87f0*/  IMAD R10, R10, UR37, RZ ;  /* 0x000000250a0a7c24 */ /* 0x000fe4000f8e02ff */
[----:B------:R-:W-:Y:S02]  /*8800*/  IMAD R11, R11, UR37, RZ ;  /* 0x000000250b0b7c24 */ /* 0x000fe4000f8e02ff */
[----:B------:R-:W-:Y:S02]  /*8810*/  IMAD R14, R14, UR37, RZ ;  /* 0x000000250e0e7c24 */ /* 0x000fe4000f8e02ff */
[----:B------:R-:W-:Y:S02]  /*8820*/  IMAD R15, R15, UR37, RZ ;  /* 0x000000250f0f7c24 */ /* 0x000fe4000f8e02ff */
[----:B------:R-:W-:Y:S02]  /*8830*/  IMAD R18, R18, UR37, RZ ;  /* 0x0000002512127c24 */ /* 0x000fe4000f8e02ff */
[----:B------:R-:W-:Y:S01]  /*8840*/  IMAD R19, R19, UR37, RZ ;  /* 0x0000002513137c24 */ /* 0x000fe2000f8e02ff */
[----:B-1----:R-:W-:Y:S02]  /*8850*/  I2IP.S8.S32.SAT R239, R87, R86, RZ ;  /* 0x0000005657ef7239 */ /* 0x002fe400000014ff */
[----:B------:R-:W-:Y:S02]  /*8860*/  MOV R87, R202 ;  /* 0x000000ca00577202 */ /* 0x000fe40000000f00 */
[----:B------:R-:W-:Y:S02]  /*8870*/  I2IP.S8.S32.SAT R236, R75, R74, RZ ;  /* 0x0000004a4bec7239 */ /* 0x000fe400000014ff */
[----:B------:R-:W-:Y:S01]  /*8880*/  I2IP.S8.S32.SAT R237, R79, R78, RZ ;  /* 0x0000004e4fed7239 */ /* 0x000fe200000014ff */
[----:B------:R-:W-:Y:S01]  /*8890*/  IMAD R60, R87, UR45, R60 ;  /* 0x0000002d573c7c24 */ /* 0x000fe2000f8e023c */
[----:B------:R-:W-:Y:S01]  /*88a0*/  SHF.R.S32.HI R87, RZ, 0x18, R191 ;  /* 0x00000018ff577819 */ /* 0x000fe200000114bf */
[----:B------:R-:W-:Y:S01]  /*88b0*/  IMAD R61, R122, UR45, R61 ;  /* 0x0000002d7a3d7c24 */ /* 0x000fe2000f8e023d */
[----:B------:R-:W-:Y:S01]  /*88c0*/  I2IP.S8.S32.SAT R238, R83, R82, RZ ;  /* 0x0000005253ee7239 */ /* 0x000fe200000014ff */
[----:B------:R-:W-:Y:S01]  /*88d0*/  IMAD R62, R121, UR45, R62 ;  /* 0x0000002d793e7c24 */ /* 0x000fe2000f8e023e */
[----:B------:R-:W-:Y:S01]  /*88e0*/  I2IP.S8.S32.SAT R236, R73, R72, R236 ;  /* 0x0000004849ec7239 */ /* 0x000fe200000014ec */
[----:B------:R-:W-:Y:S01]  /*88f0*/  IMAD R63, R150, UR45, R63 ;  /* 0x0000002d963f7c24 */ /* 0x000fe2000f8e023f */
[----:B------:R-:W-:Y:S01]  /*8900*/  I2IP.S8.S32.SAT R237, R77, R76, R237 ;  /* 0x0000004c4ded7239 */ /* 0x000fe200000014ed */
        /* <DEDUP_REMOVED lines=9> */
[----:B------:R-:W-:Y:S01]  /*89a0*/  I2IP.S8.S32.SAT R193, R61, R60, R62 ;  /* 0x0000003c3dc17239 */ /* 0x000fe2000000143e */
[----:B------:R-:W-:Y:S01]  /*89b0*/  IMAD R69, R56, UR45, R69 ;  /* 0x0000002d38457c24 */ /* 0x000fe2000f8e0245 */
[----:B------:R-:W-:Y:S01]  /*89c0*/  SHF.R.S32.HI R56, RZ, 0x18, R198 ;  /* 0x00000018ff387819 */ /* 0x000fe200000114c6 */
[----:B------:R-:W-:Y:S01]  /*89d0*/  IMAD R70, R59, UR45, R70 ;  /* 0x0000002d3b467c24 */ /* 0x000fe2000f8e0246 */
[----:B------:R-:W-:Y:S01]  /*89e0*/  SHF.R.S32.HI R59, RZ, 0x18, R197 ;  /* 0x00000018ff3b7819 */ /* 0x000fe200000114c5 */
[----:B------:R-:W-:Y:S01]  /*89f0*/  IMAD.MOV.U32 R57, RZ, RZ, R199 ;  /* 0x000000ffff397224 */ /* 0x000fe200078e00c7 */
[----:B------:R-:W-:Y:S01]  /*8a00*/  I2IP.S8.S32.SAT R66, R67, R66, RZ ;  /* 0x0000004243427239 */ /* 0x000fe200000014ff */
[----:B------:R-:W-:Y:S01]  /*8a10*/  IMAD R71, R154, UR45, R71 ;  /* 0x0000002d9a477c24 */ /* 0x000fe2000f8e0247 */
[----:B------:R2:W-:Y:S01]  /*8a20*/  STS.128 [R177+0x4a80], R236 ;  /* 0x004a80ecb1007388 */ /* 0x0005e20000000c00 */
[----:B------:R-:W-:Y:S01]  /*8a30*/  IMAD R40, R57, UR45, R40 ;  /* 0x0000002d39287c24 */ /* 0x000fe2000f8e0228 */
[----:B------:R-:W-:Y:S01]  /*8a40*/  MOV R57, R190 ;  /* 0x000000be00397202 */ /* 0x000fe20000000f00 */
[----:B------:R-:W-:Y:S01]  /*8a50*/  IMAD R41, R56, UR45, R41 ;  /* 0x0000002d38297c24 */ /* 0x000fe2000f8e0229 */
[----:B------:R-:W-:Y:S01]  /*8a60*/  SHF.R.S32.HI R56, RZ, 0x18, R189 ;  /* 0x00000018ff387819 */ /* 0x000fe200000114bd */
[----:B------:R-:W-:Y:S01]  /*8a70*/  IMAD R42, R59, UR45, R42 ;  /* 0x0000002d3b2a7c24 */ /* 0x000fe2000f8e022a */
[----:B------:R-:W-:Y:S01]  /*8a80*/  SHF.R.S32.HI R59, RZ, 0x18, R188 ;  /* 0x00000018ff3b7819 */ /* 0x000fe200000114bc */
[----:B------:R-:W-:Y:S01]  /*8a90*/  IMAD R43, R156, UR45, R43 ;  /* 0x0000002d9c2b7c24 */ /* 0x000fe2000f8e022b */
[----:B------:R-:W-:Y:S01]  /*8aa0*/  I2IP.S8.S32.SAT R70, R71, R70, RZ ;  /* 0x0000004647467239 */ /* 0x000fe200000014ff */
[----:B------:R-:W-:Y:S01]  /*8ab0*/  IMAD R44, R57, UR45, R44 ;  /* 0x0000002d392c7c24 */ /* 0x000fe2000f8e022c */
[----:B------:R-:W-:Y:S01]  /*8ac0*/  SHF.R.S32.HI R57, RZ, 0x18, R175 ;  /* 0x00000018ff397819 */ /* 0x000fe200000114af */
[----:B------:R-:W-:Y:S01]  /*8ad0*/  IMAD R45, R56, UR45, R45 ;  /* 0x0000002d382d7c24 */ /* 0x000fe2000f8e022d */
[----:B------:R-:W-:Y:S01]  /*8ae0*/  I2IP.S8.S32.SAT R58, R43, R42, RZ ;  /* 0x0000002a2b3a7239 */ /* 0x000fe200000014ff */
[----:B------:R-:W-:Y:S01]  /*8af0*/  IMAD R46, R59, UR45, R46 ;  /* 0x0000002d3b2e7c24 */ /* 0x000fe2000f8e022e */
[----:B------:R-:W-:Y:S01]  /*8b00*/  MOV R43, R181 ;  /* 0x000000b5002b7202 */ /* 0x000fe20000000f00 */
[----:B------:R-:W-:Y:S01]  /*8b10*/  IMAD R47, R158, UR45, R47 ;  /* 0x0000002d9e2f7c24 */ /* 0x000fe2000f8e022f */
[----:B------:R-:W-:Y:S02]  /*8b20*/  SHF.R.S32.HI R42, RZ, 0x18, R180 ;  /* 0x00000018ff2a7819 */ /* 0x000fe400000114b4 */
        /* <DEDUP_REMOVED lines=30> */
[----:B------:R-:W-:Y:S01]  /*8d10*/  SHF.R.S32.HI R26, RZ, 0x18, R159 ;  /* 0x00000018ff1a7819 */ /* 0x000fe2000001149f */
[----:B------:R-:W-:Y:S01]  /*8d20*/  IMAD.MOV.U32 R27, RZ, RZ, R161 ;  /* 0x000000ffff1b7224 */ /* 0x000fe200078e00a1 */
        /* <DEDUP_REMOVED lines=26> */
[----:B------:R-:W-:Y:S01]  /*8ed0*/  SHF.R.S32.HI R29, RZ, 0x18, R127 ;  /* 0x00000018ff1d7819 */ /* 0x000fe2000001147f */
[----:B------:R-:W-:Y:S01]  /*8ee0*/  IMAD R8, R25, UR45, R8 ;  /* 0x0000002d19087c24 */ /* 0x000fe2000f8e0208 */
[----:B------:R-:W-:Y:S01]  /*8ef0*/  MOV R25, R137 ;  /* 0x0000008900197202 */ /* 0x000fe20000000f00 */
[----:B------:R-:W-:Y:S01]  /*8f00*/  IMAD R9, R24, UR45, R9 ;  /* 0x0000002d18097c24 */ /* 0x000fe2000f8e0209 */
[----:B------:R-:W-:Y:S01]  /*8f10*/  SHF.R.S32.HI R24, RZ, 0x18, R135 ;  /* 0x00000018ff187819 */ /* 0x000fe20000011487 */
[----:B------:R-:W-:Y:S01]  /*8f20*/  IMAD R10, R27, UR45, R10 ;  /* 0x0000002d1b0a7c24 */ /* 0x000fe2000f8e020a */
[----:B------:R-:W-:Y:S01]  /*8f30*/  MOV R27, R131 ;  /* 0x00000083001b7202 */ /* 0x000fe20000000f00 */
[----:B------:R-:W-:Y:S01]  /*8f40*/  IMAD R11, R174, UR45, R11 ;  /* 0x0000002dae0b7c24 */ /* 0x000fe2000f8e020b */
[----:B------:R-:W-:Y:S01]  /*8f50*/  I2IP.S8.S32.SAT R6, R7, R6, RZ ;  /* 0x0000000607067239 */ /* 0x000fe200000014ff */
[----:B------:R-:W-:Y:S01]  /*8f60*/  IMAD R12, R25, UR45, R12 ;  /* 0x0000002d190c7c24 */ /* 0x000fe2000f8e020c */
[----:B------:R-:W-:Y:S01]  /*8f70*/  SHF.R.S32.HI R25, RZ, 0x18, R133 ;  /* 0x00000018ff197819 */ /* 0x000fe20000011485 */
[----:B------:R-:W-:Y:S01]  /*8f80*/  IMAD R13, R24, UR45, R13 ;  /* 0x0000002d180d7c24 */ /* 0x000fe2000f8e020d */
[----:B------:R-:W-:Y:S02]  /*8f90*/  SHF.R.S32.HI R24, RZ, 0x18, R129 ;  /* 0x00000018ff187819 */ /* 0x000fe40000011481 */
[----:B------:R-:W-:Y:S01]  /*8fa0*/  I2IP.S8.S32.SAT R34, R35, R34, RZ ;  /* 0x0000002223227239 */ /* 0x000fe200000014ff */
[----:B------:R-:W-:Y:S01]  /*8fb0*/  IMAD R14, R25, UR45, R14 ;  /* 0x0000002d190e7c24 */ /* 0x000fe2000f8e020e */
[----:B------:R-:W-:Y:S01]  /*8fc0*/  I2IP.S8.S32.SAT R38, R39, R38, RZ ;  /* 0x0000002627267239 */ /* 0x000fe200000014ff */
[----:B------:R-:W-:Y:S01]  /*8fd0*/  IMAD R15, R176, UR45, R15 ;  /* 0x0000002db00f7c24 */ /* 0x000fe2000f8e020f */
[----:B------:R-:W-:Y:S01]  /*8fe0*/  I2IP.S8.S32.SAT R10, R11, R10, RZ ;  /* 0x0000000a0b0a7239 */ /* 0x000fe200000014ff */
[----:B------:R-:W-:Y:S01]  /*8ff0*/  IMAD R16, R27, UR45, R16 ;  /* 0x0000002d1b107c24 */ /* 0x000fe2000f8e0210 */
[----:B------:R-:W-:Y:S01]  /*9000*/  I2IP.S8.S32.SAT R4, R5, R4, R6 ;  /* 0x0000000405047239 */ /* 0x000fe20000001406 */
[----:B------:R-:W-:Y:S01]  /*9010*/  IMAD R17, R24, UR45, R17 ;  /* 0x0000002d18117c24 */ /* 0x000fe2000f8e0211 */
[----:B------:R-:W-:Y:S01]  /*9020*/  I2IP.S8.S32.SAT R14, R15, R14, RZ ;  /* 0x0000000e0f0e7239 */ /* 0x000fe200000014ff */
[----:B------:R-:W-:Y:S01]  /*9030*/  IMAD R18, R29, UR45, R18 ;  /* 0x0000002d1d127c24 */ /* 0x000fe2000f8e0212 */
[----:B------:R-:W-:Y:S01]  /*9040*/  I2IP.S8.S32.SAT R195, R69, R68, R70 ;  /* 0x0000004445c37239 */ /* 0x000fe20000001446 */
[----:B------:R-:W-:Y:S01]  /*9050*/  IMAD R19, R178, UR45, R19 ;  /* 0x0000002db2137c24 */ /* 0x000fe2000f8e0213 */
[----:B------:R-:W-:Y:S02]  /*9060*/  I2IP.S8.S32.SAT R57, R45, R44, R46 ;  /* 0x0000002c2d397239 */ /* 0x000fe4000000142e */
[----:B------:R-:W-:Y:S01]  /*9070*/  I2IP.S8.S32.SAT R58, R49, R48, R50 ;  /* 0x00000030313a7239 */ /* 0x000fe20000001432 */
[----:B------:R2:W-:Y:S01]  /*9080*/  STS.128 [R177+0x5280], R192 ;  /* 0x005280c0b1007388 */ /* 0x0005e20000000c00 */
[----:B------:R-:W-:Y:S02]  /*9090*/  I2IP.S8.S32.SAT R18, R19, R18, RZ ;  /* 0x0000001213127239 */ /* 0x000fe400000014ff */
[----:B------:R-:W-:Y:S02]  /*90a0*/  I2IP.S8.S32.SAT R59, R53, R52, R54 ;  /* 0x00000034353b7239 */ /* 0x000fe40000001436 */
[----:B------:R-:W-:Y:S02]  /*90b0*/  I2IP.S8.S32.SAT R42, R33, R32, R34 ;  /* 0x00000020212a7239 */ /* 0x000fe40000001422 */
[----:B------:R-:W-:Y:S01]  /*90c0*/  I2IP.S8.S32.SAT R43, R37, R36, R38 ;  /* 0x00000024252b7239 */ /* 0x000fe20000001426 */
[----:B------:R2:W-:Y:S01]  /*90d0*/  STS.128 [R177+0x5a80], R56 ;  /* 0x005a8038b1007388 */ /* 0x0005e20000000c00 */
[----:B------:R-:W-:Y:S02]  /*90e0*/  I2IP.S8.S32.SAT R5, R9, R8, R10 ;  /* 0x0000000809057239 */ /* 0x000fe4000000140a */
[----:B------:R-:W-:Y:S02]  /*90f0*/  I2IP.S8.S32.SAT R6, R13, R12, R14 ;  /* 0x0000000c0d067239 */ /* 0x000fe4000000140e */
[----:B------:R-:W-:Y:S03]  /*9100*/  I2IP.S8.S32.SAT R7, R17, R16, R18 ;  /* 0x0000001011077239 */ /* 0x000fe60000001412 */
[----:B------:R2:W-:Y:S08]  /*9110*/  STS.128 [R177+0x6280], R40 ;  /* 0x00628028b1007388 */ /* 0x0005f00000000c00 */
[----:B------:R2:W-:Y:S01]  /*9120*/  STS.128 [R177+0x6a80], R4 ;  /* 0x006a8004b1007388 */ /* 0x0005e20000000c00 */
[----:B------:R-:W-:Y:S01]  /*9130*/  @!PT LDS RZ, [RZ] ;  /* 0x00000000fffff984 */ /* 0x000fe20000000800 */
[----:B------:R-:W-:Y:S01]  /*9140*/  @!PT LDS RZ, [RZ] ;  /* 0x00000000fffff984 */ /* 0x000fe20000000800 */
[----:B------:R-:W-:Y:S01]  /*9150*/  @!PT LDS RZ, [RZ] ;  /* 0x00000000fffff984 */ /* 0x000fe20000000800 */
[----:B------:R-:W-:Y:S01]  /*9160*/  @!PT LDS RZ, [RZ] ;  /* 0x00000000fffff984 */ /* 0x000fe20000000800 */
[----:B------:R1:W-:Y:S07]  /*9170*/  MEMBAR.ALL.CTA ;  /* 0x0000000000007992 */ /* 0x0003ee0000008000 */
[----:B-1----:R-:W1:Y:S02]  /*9180*/  FENCE.VIEW.ASYNC.S ;  /* 0x00000000000073c6 */ /* 0x002e640000000000 */
[----:B-1----:R-:W-:Y:S06]  /*9190*/  BAR.SYNC.DEFER_BLOCKING 0x1, 0x80 ;  /* 0x0042000000007b1d */ /* 0x002fec0000010000 */
[----:B------:R-:W-:Y:S05]  /*91a0*/  @P0 BRA `(.L_x_117) ;  /* 0x0000000000a00947 */ /* 0x000fea0003800000 */
[----:B------:R-:W1:Y:S01]  /*91b0*/  LDCU.64 UR14, c[0x0][0x348] ;  /* 0x00006900ff0e77ac */ /* 0x000e620008000a00 */
[----:B------:R-:W-:Y:S02]  /*91c0*/  UIMAD UR9, UR50, 0x70, URZ ;  /* 0x00000070320978a4 */ /* 0x000fe4000f8e02ff */
[----:B------:R-:W-:Y:S02]  /*91d0*/  USHF.L.U32 UR10, UR49, 0x7, URZ ;  /* 0x00000007310a7899 */ /* 0x000fe400080006ff */
[----:B------:R-:W-:Y:S01]  /*91e0*/  UIADD3 UR8, UPT, UPT, UR47, 0x3a80, URZ ;  /* 0x00003a802f087890 */ /* 0x000fe2000fffe0ff */
[----:B------:R-:W-:Y:S01]  /*91f0*/  UMOV UR11, UR36 ;  /* 0x00000024000b7c82 */ /* 0x000fe20008000000 */
[----:B------:R-:W-:Y:S02]  /*9200*/  UIADD3 UR16, UPT, UPT, UR47, 0x4280, URZ ;  /* 0x000042802f107890 */ /* 0x000fe4000fffe0ff */
[----:B------:R-:W-:Y:S01]  /*9210*/  UIADD3 UR17, UPT, UPT, UR9, 0x10, URZ ;  /* 0x0000001009117890 */ /* 0x000fe2000fffe0ff */
[----:B------:R-:W-:Y:S01]  /*9220*/  UMOV UR19, UR36 ;  /* 0x0000002400137c82 */ /* 0x000fe20008000000 */
[----:B------:R-:W-:Y:S01]  /*9230*/  UMOV UR18, UR10 ;  /* 0x0000000a00127c82 */ /* 0x000fe20008000000 */
[----:B------:R-:W-:Y:S02]  /*9240*/  UIADD3 UR28, UPT, UPT, UR47, 0x4a80, URZ ;  /* 0x00004a802f1c7890 */ /* 0x000fe4000fffe0ff */
[----:B-1----:R-:W-:Y:S02]  /*9250*/  UIADD3 UR4, UP0, UPT, UR14, 0x680, URZ ;  /* 0x000006800e047890 */ /* 0x002fe4000ff1e0ff */
[----:B------:R-:W-:Y:S02]  /*9260*/  UIADD3 UR29, UPT, UPT, UR9, 0x20, URZ ;  /* 0x00000020091d7890 */ /* 0x000fe4000fffe0ff */
[----:B------:R-:W-:Y:S01]  /*9270*/  UIADD3.X UR5, UPT, UPT, URZ, UR15, URZ, UP0, !UPT ;  /* 0x0000000fff057290 */ /* 0x000fe200087fe4ff */
[----:B------:R-:W-:Y:S01]  /*9280*/  UMOV UR31, UR36 ;  /* 0x00000024001f7c82 */ /* 0x000fe20008000000 */
[----:B------:R-:W-:Y:S01]  /*9290*/  UMOV UR30, UR10 ;  /* 0x0000000a001e7c82 */ /* 0x000fe20008000000 */
[----:B------:R-:W-:Y:S02]  /*92a0*/  UIADD3 UR32, UPT, UPT, UR47, 0x5280, URZ ;  /* 0x000052802f207890 */ /* 0x000fe4000fffe0ff */
[----:B------:R-:W-:Y:S01]  /*92b0*/  UIADD3 UR33, UPT, UPT, UR9, 0x30, URZ ;  /* 0x0000003009217890 */ /* 0x000fe2000fffe0ff */
[----:B------:R-:W-:Y:S03]  /*92c0*/  UMOV UR35, UR36 ;  /* 0x0000002400237c82 */ /* 0x000fe60008000000 */
[----:B------:R1:W-:Y:S01]  /*92d0*/  UTMASTG.3D [UR8], [UR4] ;  /* 0x00000008040073b5 */ /* 0x0003e20008010000 */
[----:B------:R-:W-:Y:S01]  /*92e0*/  UMOV UR34, UR10 ;  /* 0x0000000a00227c82 */ /* 0x000fe20008000000 */
[----:B------:R-:W-:Y:S02]  /*92f0*/  UIADD3 UR24, UPT, UPT, UR47, 0x5a80, URZ ;  /* 0x00005a802f187890 */ /* 0x000fe4000fffe0ff */
[----:B------:R-:W-:Y:S01]  /*9300*/  UIADD3 UR25, UPT, UPT, UR9, 0x40, URZ ;  /* 0x0000004009197890 */ /* 0x000fe2000fffe0ff */
[----:B------:R-:W-:Y:S01]  /*9310*/  UMOV UR27, UR36 ;  /* 0x00000024001b7c82 */ /* 0x000fe20008000000 */
[----:B------:R-:W-:Y:S01]  /*9320*/  UMOV UR26, UR10 ;  /* 0x0000000a001a7c82 */ /* 0x000fe20008000000 */
[----:B------:R1:W-:Y:S01]  /*9330*/  UTMASTG.3D [UR16], [UR4] ;  /* 0x00000010040073b5 */ /* 0x0003e20008010000 */
[----:B------:R-:W-:Y:S02]  /*9340*/  UIADD3 UR20, UPT, UPT, UR47, 0x6280, URZ ;  /* 0x000062802f147890 */ /* 0x000fe4000fffe0ff */
[----:B------:R-:W-:Y:S01]  /*9350*/  UIADD3 UR21, UPT, UPT, UR9, 0x50, URZ ;  /* 0x0000005009157890 */ /* 0x000fe2000fffe0ff */
[----:B------:R-:W-:Y:S01]  /*9360*/  UMOV UR23, UR36 ;  /* 0x0000002400177c82 */ /* 0x000fe20008000000 */
[----:B------:R-:W-:Y:S01]  /*9370*/  UMOV UR22, UR10 ;  /* 0x0000000a00167c82 */ /* 0x000fe20008000000 */
[----:B------:R-:W-:Y:S01]  /*9380*/  UIADD3 UR12, UPT, UPT, UR47, 0x6a80, URZ ;  /* 0x00006a802f0c7890 */ /* 0x000fe2000fffe0ff */
[----:B------:R1:W-:Y:S01]  /*9390*/  UTMASTG.3D [UR28], [UR4] ;  /* 0x0000001c040073b5 */ /* 0x0003e20008010000 */
[----:B------:R-:W-:Y:S01]  /*93a0*/  UIADD3 UR13, UPT, UPT, UR9, 0x60, URZ ;  /* 0x00000060090d7890 */ /* 0x000fe2000fffe0ff */
[----:B------:R-:W-:Y:S01]  /*93b0*/  UMOV UR15, UR36 ;  /* 0x00000024000f7c82 */ /* 0x000fe20008000000 */
[----:B------:R-:W-:Y:S01]  /*93c0*/  UMOV UR14, UR10 ;  /* 0x0000000a000e7c82 */ /* 0x000fe20008000000 */
[----:B------:R1:W-:Y:S01]  /*93d0*/  UTMASTG.3D [UR32], [UR4] ;  /* 0x00000020040073b5 */ /* 0x0003e20008010000 */
[----:B------:R1:W-:Y:S01]  /*93e0*/  UTMASTG.3D [UR24], [UR4] ;  /* 0x00000018040073b5 */ /* 0x0003e20008010000 */
[----:B------:R1:W-:Y:S04]  /*93f0*/  UTMASTG.3D [UR20], [UR4] ;  /* 0x00000014040073b5 */ /* 0x0003e80008010000 */
[----:B------:R1:W-:Y:S01]  /*9400*/  UTMASTG.3D [UR12], [UR4] ;  /* 0x0000000c040073b5 */ /* 0x0003e20008010000 */
[----:B------:R0:W-:Y:S01]  /*9410*/  UTMACMDFLUSH ;  /* 0x00000000000079b7 */ /* 0x0001e20000000000 */
[----:B-1----:R-:W-:Y:S04]  /*9420*/  DEPBAR.LE SB0, 0x0 ;  /* 0x000080000000791a */ /* 0x002fe80000000000 */
.L_x_117:
[----:B------:R-:W-:Y:S05]  /*9430*/  BSYNC.RECONVERGENT B0 ;  /* 0x0000000000007941 */ /* 0x000fea0003800200 */
.L_x_116:
[----:B------:R-:W-:Y:S01]  /*9440*/  UISETP.NE.AND UP2, UPT, UR53, URZ, UPT ;  /* 0x000000ff3500728c */ /* 0x000fe2000bf45270 */
[----:B------:R-:W-:Y:S01]  /*9450*/  BAR.SYNC.DEFER_BLOCKING 0x1, 0x80 ;  /* 0x0042000000007b1d */ /* 0x000fe20000010000 */
[----:B------:R-:W-:Y:S01]  /*9460*/  UISETP.NE.AND UP0, UPT, UR51, 0x2, UPT ;  /* 0x000000023300788c */ /* 0x000fe2000bf05270 */
[----:B------:R-:W-:Y:S01]  /*9470*/  R2UR UR5, R250 ;  /* 0x00000000fa0572ca */ /* 0x000fe200000e0000 */
[----:B------:R-:W-:Y:S01]  /*9480*/  UISETP.NE.AND UP1, UPT, UR6, 0x4, UPT ;  /* 0x000000040600788c */ /* 0x000fe2000bf25270 */
[----:B------:R-:W-:Y:S01]  /*9490*/  R2UR UR4, R251 ;  /* 0x00000000fb0472ca */ /* 0x000fe200000e0000 */
[----:B------:R-:W-:Y:S02]  /*94a0*/  USEL UR16, UR51, URZ, UP0 ;  /* 0x000000ff33107287 */ /* 0x000fe40008000000 */
[----:B------:R-:W-:Y:S08]  /*94b0*/  USEL UR46, UR6, URZ, UP1 ;  /* 0x000000ff062e7287 */ /* 0x000ff00008800000 */
[----:B------:R-:W-:Y:S02]  /*94c0*/  UIADD3 UR50, UPT, UPT, UR38, UR5, URZ ;  /* 0x0000000526327290 */ /* 0x000fe4000fffe0ff */
[----:B------:R-:W-:Y:S02]  /*94d0*/  UIADD3 UR49, UPT, UPT, UR39, UR4, URZ ;  /* 0x0000000427317290 */ /* 0x000fe4000fffe0ff */
[----:B------:R-:W-:Y:S02]  /*94e0*/  USEL UR5, URZ, 0x1, UP0 ;  /* 0x00000001ff057887 */ /* 0x000fe40008000000 */
[----:B------:R-:W-:Y:S02]  /*94f0*/  USEL UR4, URZ, 0x1, UP1 ;  /* 0x00000001ff047887 */ /* 0x000fe40008800000 */
[----:B------:R-:W-:Y:S02]  /*9500*/  ULOP3.LUT UR54, UR54, UR5, URZ, 0x3c, !UPT ;  /* 0x0000000536367292 */ /* 0x000fe4000f8e3cff */
[----:B------:R-:W-:Y:S01]  /*9510*/  ULOP3.LUT UR55, UR55, UR4, URZ, 0x3c, !UPT ;  /* 0x0000000437377292 */ /* 0x000fe2000f8e3cff */
[----:B------:R-:W-:Y:S01]  /*9520*/  UMOV UR36, UR63 ;  /* 0x0000003f00247c82 */ /* 0x000fe20008000000 */
[----:B------:R-:W-:Y:S10]  /*9530*/  BRA.U UP2, `(.L_x_118) ;  /* 0xffffffc102ec7547 */ /* 0x000ff4000b83ffff */
[----:B------:R-:W-:Y:S05]  /*9540*/  EXIT ;  /* 0x000000000000794d */ /* 0x000fea0003800000 */
.L_x_20:
[----:B--2---:R2:W3:Y:S02]  /*9550*/  SYNCS.PHASECHK.TRANS64.TRYWAIT P0, [R3+URZ+0x230], R2 ;  /* 0x00023002030075a7 */ /* 0x0044e400080011ff */
[----:B---3--:R-:W-:Y:S05]  /*9560*/  @!P0 NANOSLEEP.SYNCS 0x989680 ;  /* 0x009896800000895d */ /* 0x008fea0003900000 */
[----:B------:R-:W3:Y:S02]  /*9570*/  @!P0 SYNCS.PHASECHK.TRANS64 P0, [R3+URZ+0x230], R2 ;  /* 0x00023002030085a7 */ /* 0x000ee400080010ff */
[----:B---3--:R-:W-:Y:S05]  /*9580*/  @!P0 BRA `(.L_x_20) ;  /* 0xfffffffc00f08947 */ /* 0x008fea000383ffff */
[----:B------:R-:W-:Y:S05]  /*9590*/  BRA `(.L_x_119) ;  /* 0xffffff8000e47947 */ /* 0x000fea000383ffff */
.L_x_23:
[----:B-1----:R-:W-:Y:S07]  /*95a0*/  MOV R0, UR33 ;  /* 0x0000002100007c02 */ /* 0x002fee0008000f00 */
.L_x_120:
[----:B-1----:R1:W2:Y:S02]  /*95b0*/  SYNCS.PHASECHK.TRANS64.TRYWAIT P0, [R0+URZ+0xd0], R3 ;  /* 0x0000d003000075a7 */ /* 0x0022a400080011ff */
[----:B--2---:R-:W-:Y:S05]  /*95c0*/  @!P0 NANOSLEEP.SYNCS 0x989680 ;  /* 0x009896800000895d */ /* 0x004fea0003900000 */
[----:B------:R-:W2:Y:S02]  /*95d0*/  @!P0 SYNCS.PHASECHK.TRANS64 P0, [R0+URZ+0xd0], R3 ;  /* 0x0000d003000085a7 */ /* 0x000ea400080010ff */
[----:B--2---:R-:W-:Y:S05]  /*95e0*/  @!P0 BRA `(.L_x_120) ;  /* 0xfffffffc00f08947 */ /* 0x004fea000383ffff */
[----:B------:R-:W-:Y:S05]  /*95f0*/  BRA `(.L_x_22) ;  /* 0xffffff84002c7947 */ /* 0x000fea000383ffff */
.L_x_29:
[----:B-1----:R-:W-:Y:S07]  /*9600*/  MOV R0, UR17 ;  /* 0x0000001100007c02 */ /* 0x002fee0008000f00 */
.L_x_121:
[----:B-1----:R1:W2:Y:S02]  /*9610*/  SYNCS.PHASECHK.TRANS64.TRYWAIT P0, [R0+URZ+0xd0], R3 ;  /* 0x0000d003000075a7 */ /* 0x0022a400080011ff */
[----:B--2---:R-:W-:Y:S05]  /*9620*/  @!P0 NANOSLEEP.SYNCS 0x989680 ;  /* 0x009896800000895d */ /* 0x004fea0003900000 */
[----:B------:R-:W2:Y:S02]  /*9630*/  @!P0 SYNCS.PHASECHK.TRANS64 P0, [R0+URZ+0xd0], R3 ;  /* 0x0000d003000085a7 */ /* 0x000ea400080010ff */
[----:B--2---:R-:W-:Y:S05]  /*9640*/  @!P0 BRA `(.L_x_121) ;  /* 0xfffffffc00f08947 */ /* 0x004fea000383ffff */
[----:B------:R-:W-:Y:S05]  /*9650*/  BRA `(.L_x_28) ;  /* 0xffffff8400d47947 */ /* 0x000fea000383ffff */
.L_x_33:
[----:B-1----:R1:W2:Y:S02]  /*9660*/  SYNCS.PHASECHK.TRANS64.TRYWAIT P0, [R3+URZ+0x1c0], R0 ;  /* 0x0001c000030075a7 */ /* 0x0022a400080011ff */
[----:B--2---:R-:W-:Y:S05]  /*9670*/  @!P0 NANOSLEEP.SYNCS 0x989680 ;  /* 0x009896800000895d */ /* 0x004fea0003900000 */
[----:B------:R-:W2:Y:S02]  /*9680*/  @!P0 SYNCS.PHASECHK.TRANS64 P0, [R3+URZ+0x1c0], R0 ;  /* 0x0001c000030085a7 */ /* 0x000ea400080010ff */
[----:B--2---:R-:W-:Y:S05]  /*9690*/  @!P0 BRA `(.L_x_33) ;  /* 0xfffffffc00f08947 */ /* 0x004fea000383ffff */
[----:B------:R-:W-:Y:S05]  /*96a0*/  BRA `(.L_x_122) ;  /* 0xffffff8800647947 */ /* 0x000fea000383ffff */
.L_x_37:
[----:B-1----:R-:W-:-:S07]  /*96b0*/  MOV R0, UR4 ;  /* 0x0000000400007c02 */ /* 0x002fce0008000f00 */
.L_x_123:
[----:B-1----:R1:W2:Y:S02]  /*96c0*/  SYNCS.PHASECHK.TRANS64.TRYWAIT P0, [R0+URZ], R3 ;  /* 0x00000003000075a7 */ /* 0x0022a400080011ff */
[----:B--2---:R-:W-:Y:S05]  /*96d0*/  @!P0 NANOSLEEP.SYNCS 0x989680 ;  /* 0x009896800000895d */ /* 0x004fea0003900000 */
[----:B------:R-:W2:Y:S02]  /*96e0*/  @!P0 SYNCS.PHASECHK.TRANS64 P0, [R0+URZ], R3 ;  /* 0x00000003000085a7 */ /* 0x000ea400080010ff */
[----:B--2---:R-:W-:Y:S05]  /*96f0*/  @!P0 BRA `(.L_x_123) ;  /* 0xfffffffc00f08947 */ /* 0x004fea000383ffff */
[----:B------:R-:W-:Y:S05]  /*9700*/  BRA `(.L_x_124) ;  /* 0xffffff9000107947 */ /* 0x000fea000383ffff */
.L_x_38:
[----:B------:R-:W-:-:S07]  /*9710*/  MOV R0, UR5 ;  /* 0x0000000500007c02 */ /* 0x000fce0008000f00 */
.L_x_125:
[----:B-1----:R1:W2:Y:S02]  /*9720*/  SYNCS.PHASECHK.TRANS64.TRYWAIT P0, [R0+URZ], R3 ;  /* 0x00000003000075a7 */ /* 0x0022a400080011ff */
[----:B--2---:R-:W-:Y:S05]  /*9730*/  @!P0 NANOSLEEP.SYNCS 0x989680 ;  /* 0x009896800000895d */ /* 0x004fea0003900000 */
[----:B------:R-:W2:Y:S02]  /*9740*/  @!P0 SYNCS.PHASECHK.TRANS64 P0, [R0+URZ], R3 ;  /* 0x00000003000085a7 */ /* 0x000ea400080010ff */
[----:B--2---:R-:W-:Y:S05]  /*9750*/  @!P0 BRA `(.L_x_125) ;  /* 0xfffffffc00f08947 */ /* 0x004fea000383ffff */
[----:B------:R-:W-:Y:S05]  /*9760*/  BRA `(.L_x_126) ;  /* 0xffffff90001c7947 */ /* 0x000fea000383ffff */
.L_x_39:
[----:B------:R-:W-:-:S07]  /*9770*/  MOV R0, UR5 ;  /* 0x0000000500007c02 */ /* 0x000fce0008000f00 */
.L_x_127:
[----:B-1----:R1:W2:Y:S02]  /*9780*/  SYNCS.PHASECHK.TRANS64.TRYWAIT P0, [R0+URZ], R3 ;  /* 0x00000003000075a7 */ /* 0x0022a400080011ff */
[----:B--2---:R-:W-:Y:S05]  /*9790*/  @!P0 NANOSLEEP.SYNCS 0x989680 ;  /* 0x009896800000895d */ /* 0x004fea0003900000 */
[----:B------:R-:W2:Y:S02]  /*97a0*/  @!P0 SYNCS.PHASECHK.TRANS64 P0, [R0+URZ], R3 ;  /* 0x00000003000085a7 */ /* 0x000ea400080010ff */
[----:B--2---:R-:W-:Y:S05]  /*97b0*/  @!P0 BRA `(.L_x_127) ;  /* 0xfffffffc00f08947 */ /* 0x004fea000383ffff */
[----:B------:R-:W-:Y:S05]  /*97c0*/  BRA `(.L_x_128) ;  /* 0xffffff9000287947 */ /* 0x000fea000383ffff */
.L_x_40:
[----:B------:R-:W-:-:S07]  /*97d0*/  MOV R0, UR5 ;  /* 0x0000000500007c02 */ /* 0x000fce0008000f00 */
.L_x_129:
[----:B-1----:R1:W2:Y:S02]  /*97e0*/  SYNCS.PHASECHK.TRANS64.TRYWAIT P0, [R0+URZ], R3 ;  /* 0x00000003000075a7 */ /* 0x0022a400080011ff */
[----:B--2---:R-:W-:Y:S05]  /*97f0*/  @!P0 NANOSLEEP.SYNCS 0x989680 ;  /* 0x009896800000895d */ /* 0x004fea0003900000 */
[----:B------:R-:W2:Y:S02]  /*9800*/  @!P0 SYNCS.PHASECHK.TRANS64 P0, [R0+URZ], R3 ;  /* 0x00000003000085a7 */ /* 0x000ea400080010ff */
[----:B--2---:R-:W-:Y:S05]  /*9810*/  @!P0 BRA `(.L_x_129) ;  /* 0xfffffffc00f08947 */ /* 0x004fea000383ffff */
[----:B------:R-:W-:Y:S05]  /*9820*/  BRA `(.L_x_130) ;  /* 0xffffff9000347947 */ /* 0x000fea000383ffff */
.L_x_41:
[----:B------:R-:W-:-:S07]  /*9830*/  MOV R0, UR5 ;  /* 0x0000000500007c02 */ /* 0x000fce0008000f00 */
.L_x_131:
[----:B-1----:R1:W2:Y:S02]  /*9840*/  SYNCS.PHASECHK.TRANS64.TRYWAIT P0, [R0+URZ], R3 ;  /* 0x00000003000075a7 */ /* 0x0022a400080011ff */
[----:B--2---:R-:W-:Y:S05]  /*9850*/  @!P0 NANOSLEEP.SYNCS 0x989680 ;  /* 0x009896800000895d */ /* 0x004fea0003900000 */
[----:B------:R-:W2:Y:S02]  /*9860*/  @!P0 SYNCS.PHASECHK.TRANS64 P0, [R0+URZ], R3 ;  /* 0x00000003000085a7 */ /* 0x000ea400080010ff */
[----:B--2---:R-:W-:Y:S05]  /*9870*/  @!P0 BRA `(.L_x_131) ;  /* 0xfffffffc00f08947 */ /* 0x004fea000383ffff */
[----:B------:R-:W-:Y:S05]  /*9880*/  BRA `(.L_x_132) ;  /* 0xffffff9000407947 */ /* 0x000fea000383ffff */
.L_x_42:
[----:B------:R-:W-:-:S07]  /*9890*/  MOV R0, UR5 ;  /* 0x0000000500007c02 */ /* 0x000fce0008000f00 */
.L_x_133:
[----:B-1----:R1:W2:Y:S02]  /*98a0*/  SYNCS.PHASECHK.TRANS64.TRYWAIT P0, [R0+URZ], R3 ;  /* 0x00000003000075a7 */ /* 0x0022a400080011ff */
[----:B--2---:R-:W-:Y:S05]  /*98b0*/  @!P0 NANOSLEEP.SYNCS 0x989680 ;  /* 0x009896800000895d */ /* 0x004fea0003900000 */
[----:B------:R-:W2:Y:S02]  /*98c0*/  @!P0 SYNCS.PHASECHK.TRANS64 P0, [R0+URZ], R3 ;  /* 0x00000003000085a7 */ /* 0x000ea400080010ff */
[----:B--2---:R-:W-:Y:S05]  /*98d0*/  @!P0 BRA `(.L_x_133) ;  /* 0xfffffffc00f08947 */ /* 0x004fea000383ffff */
[----:B------:R-:W-:Y:S05]  /*98e0*/  BRA `(.L_x_134) ;  /* 0xffffff90004c7947 */ /* 0x000fea000383ffff */
.L_x_43:
[----:B------:R-:W-:-:S07]  /*98f0*/  MOV R0, UR5 ;  /* 0x0000000500007c02 */ /* 0x000fce0008000f00 */
.L_x_135:
[----:B-1----:R1:W2:Y:S02]  /*9900*/  SYNCS.PHASECHK.TRANS64.TRYWAIT P0, [R0+URZ], R3 ;  /* 0x00000003000075a7 */ /* 0x0022a400080011ff */
[----:B--2---:R-:W-:Y:S05]  /*9910*/  @!P0 NANOSLEEP.SYNCS 0x989680 ;  /* 0x009896800000895d */ /* 0x004fea0003900000 */
[----:B------:R-:W2:Y:S02]  /*9920*/  @!P0 SYNCS.PHASECHK.TRANS64 P0, [R0+URZ], R3 ;  /* 0x00000003000085a7 */ /* 0x000ea400080010ff */
[----:B--2---:R-:W-:Y:S05]  /*9930*/  @!P0 BRA `(.L_x_135) ;  /* 0xfffffffc00f08947 */ /* 0x004fea000383ffff */
[----:B------:R-:W-:Y:S05]  /*9940*/  BRA `(.L_x_136) ;  /* 0xffffff9000587947 */ /* 0x000fea000383ffff */
.L_x_44:
[----:B------:R-:W-:-:S07]  /*9950*/  MOV R0, UR5 ;  /* 0x0000000500007c02 */ /* 0x000fce0008000f00 */
.L_x_137:
[----:B-1----:R1:W2:Y:S02]  /*9960*/  SYNCS.PHASECHK.TRANS64.TRYWAIT P0, [R0+URZ], R3 ;  /* 0x00000003000075a7 */ /* 0x0022a400080011ff */
[----:B--2---:R-:W-:Y:S05]  /*9970*/  @!P0 NANOSLEEP.SYNCS 0x989680 ;  /* 0x009896800000895d */ /* 0x004fea0003900000 */
[----:B------:R-:W2:Y:S02]  /*9980*/  @!P0 SYNCS.PHASECHK.TRANS64 P0, [R0+URZ], R3 ;  /* 0x00000003000085a7 */ /* 0x000ea400080010ff */
[----:B--2---:R-:W-:Y:S05]  /*9990*/  @!P0 BRA `(.L_x_137) ;  /* 0xfffffffc00f08947 */ /* 0x004fea000383ffff */
[----:B------:R-:W-:Y:S05]  /*99a0*/  BRA `(.L_x_138) ;  /* 0xffffff9000647947 */ /* 0x000fea000383ffff */
.L_x_45:
[----:B------:R-:W-:-:S07]  /*99b0*/  MOV R0, UR5 ;  /* 0x0000000500007c02 */ /* 0x000fce0008000f00 */
.L_x_139:
[----:B-1----:R1:W2:Y:S02]  /*99c0*/  SYNCS.PHASECHK.TRANS64.TRYWAIT P0, [R0+URZ], R3 ;  /* 0x00000003000075a7 */ /* 0x0022a400080011ff */
[----:B--2---:R-:W-:Y:S05]  /*99d0*/  @!P0 NANOSLEEP.SYNCS 0x989680 ;  /* 0x009896800000895d */ /* 0x004fea0003900000 */
[----:B------:R-:W2:Y:S02]  /*99e0*/  @!P0 SYNCS.PHASECHK.TRANS64 P0, [R0+URZ], R3 ;  /* 0x00000003000085a7 */ /* 0x000ea400080010ff */
[----:B--2---:R-:W-:Y:S05]  /*99f0*/  @!P0 BRA `(.L_x_139) ;  /* 0xfffffffc00f08947 */ /* 0x004fea000383ffff */
[----:B------:R-:W-:Y:S05]  /*9a00*/  BRA `(.L_x_140) ;  /* 0xffffff9000707947 */ /* 0x000fea000383ffff */
.L_x_46:
[----:B------:R-:W-:-:S07]  /*9a10*/  MOV R0, UR5 ;  /* 0x0000000500007c02 */ /* 0x000fce0008000f00 */
.L_x_141:
[----:B-1----:R1:W2:Y:S02]  /*9a20*/  SYNCS.PHASECHK.TRANS64.TRYWAIT P0, [R0+URZ], R3 ;  /* 0x00000003000075a7 */ /* 0x0022a400080011ff */
[----:B--2---:R-:W-:Y:S05]  /*9a30*/  @!P0 NANOSLEEP.SYNCS 0x989680 ;  /* 0x009896800000895d */ /* 0x004fea0003900000 */
[----:B------:R-:W2:Y:S02]  /*9a40*/  @!P0 SYNCS.PHASECHK.TRANS64 P0, [R0+URZ], R3 ;  /* 0x00000003000085a7 */ /* 0x000ea400080010ff */
[----:B--2---:R-:W-:Y:S05]  /*9a50*/  @!P0 BRA `(.L_x_141) ;  /* 0xfffffffc00f08947 */ /* 0x004fea000383ffff */
[----:B------:R-:W-:Y:S05]  /*9a60*/  BRA `(.L_x_142) ;  /* 0xffffff90007c7947 */ /* 0x000fea000383ffff */
.L_x_47:
[----:B------:R-:W-:-:S07]  /*9a70*/  MOV R0, UR5 ;  /* 0x0000000500007c02 */ /* 0x000fce0008000f00 */
.L_x_143:
[----:B-1----:R1:W2:Y:S02]  /*9a80*/  SYNCS.PHASECHK.TRANS64.TRYWAIT P0, [R0+URZ], R3 ;  /* 0x00000003000075a7 */ /* 0x0022a400080011ff */
[----:B--2---:R-:W-:Y:S05]  /*9a90*/  @!P0 NANOSLEEP.SYNCS 0x989680 ;  /* 0x009896800000895d */ /* 0x004fea0003900000 */
[----:B------:R-:W2:Y:S02]  /*9aa0*/  @!P0 SYNCS.PHASECHK.TRANS64 P0, [R0+URZ], R3 ;  /* 0x00000003000085a7 */ /* 0x000ea400080010ff */
[----:B--2---:R-:W-:Y:S05]  /*9ab0*/  @!P0 BRA `(.L_x_143) ;  /* 0xfffffffc00f08947 */ /* 0x004fea000383ffff */
[----:B------:R-:W-:Y:S05]  /*9ac0*/  BRA `(.L_x_144) ;  /* 0xffffff9000887947 */ /* 0x000fea000383ffff */
.L_x_48:
[----:B------:R-:W-:-:S07]  /*9ad0*/  MOV R0, UR5 ;  /* 0x0000000500007c02 */ /* 0x000fce0008000f00 */
.L_x_145:
[----:B-1----:R1:W2:Y:S02]  /*9ae0*/  SYNCS.PHASECHK.TRANS64.TRYWAIT P0, [R0+URZ], R3 ;  /* 0x00000003000075a7 */ /* 0x0022a400080011ff */
[----:B--2---:R-:W-:Y:S05]  /*9af0*/  @!P0 NANOSLEEP.SYNCS 0x989680 ;  /* 0x009896800000895d */ /* 0x004fea0003900000 */
[----:B------:R-:W2:Y:S02]  /*9b00*/  @!P0 SYNCS.PHASECHK.TRANS64 P0, [R0+URZ], R3 ;  /* 0x00000003000085a7 */ /* 0x000ea400080010ff */
[----:B--2---:R-:W-:Y:S05]  /*9b10*/  @!P0 BRA `(.L_x_145) ;  /* 0xfffffffc00f08947 */ /* 0x004fea000383ffff */
[----:B------:R-:W-:Y:S05]  /*9b20*/  BRA `(.L_x_146) ;  /* 0xffffff9000947947 */ /* 0x000fea000383ffff */
.L_x_49:
[----:B------:R-:W-:-:S07]  /*9b30*/  MOV R0, UR5 ;  /* 0x0000000500007c02 */ /* 0x000fce0008000f00 */
.L_x_147:
[----:B-1----:R1:W2:Y:S02]  /*9b40*/  SYNCS.PHASECHK.TRANS64.TRYWAIT P0, [R0+URZ], R3 ;  /* 0x00000003000075a7 */ /* 0x0022a400080011ff */
[----:B--2---:R-:W-:Y:S05]  /*9b50*/  @!P0 NANOSLEEP.SYNCS 0x989680 ;  /* 0x009896800000895d */ /* 0x004fea0003900000 */
[----:B------:R-:W2:Y:S02]  /*9b60*/  @!P0 SYNCS.PHASECHK.TRANS64 P0, [R0+URZ], R3 ;  /* 0x00000003000085a7 */ /* 0x000ea400080010ff */
[----:B--2---:R-:W-:Y:S05]  /*9b70*/  @!P0 BRA `(.L_x_147) ;  /* 0xfffffffc00f08947 */ /* 0x004fea000383ffff */
[----:B------:R-:W-:Y:S05]  /*9b80*/  BRA `(.L_x_148) ;  /* 0xffffff9000a07947 */ /* 0x000fea000383ffff */
.L_x_50:
[----:B------:R-:W-:-:S07]  /*9b90*/  MOV R0, UR5 ;  /* 0x0000000500007c02 */ /* 0x000fce0008000f00 */
.L_x_149:
[----:B-1----:R1:W2:Y:S02]  /*9ba0*/  SYNCS.PHASECHK.TRANS64.TRYWAIT P0, [R0+URZ], R3 ;  /* 0x00000003000075a7 */ /* 0x0022a400080011ff */
[----:B--2---:R-:W-:Y:S05]  /*9bb0*/  @!P0 NANOSLEEP.SYNCS 0x989680 ;  /* 0x009896800000895d */ /* 0x004fea0003900000 */
[----:B------:R-:W2:Y:S02]  /*9bc0*/  @!P0 SYNCS.PHASECHK.TRANS64 P0, [R0+URZ], R3 ;  /* 0x00000003000085a7 */ /* 0x000ea400080010ff */
[----:B--2---:R-:W-:Y:S05]  /*9bd0*/  @!P0 BRA `(.L_x_149) ;  /* 0xfffffffc00f08947 */ /* 0x004fea000383ffff */
[----:B------:R-:W-:Y:S05]  /*9be0*/  BRA `(.L_x_150) ;  /* 0xffffff9000ac7947 */ /* 0x000fea000383ffff */
.L_x_51:
[----:B------:R-:W-:-:S07]  /*9bf0*/  MOV R0, UR5 ;  /* 0x0000000500007c02 */ /* 0x000fce0008000f00 */
.L_x_151:
[----:B-1----:R1:W2:Y:S02]  /*9c00*/  SYNCS.PHASECHK.TRANS64.TRYWAIT P0, [R0+URZ], R3 ;  /* 0x00000003000075a7 */ /* 0x0022a400080011ff */
[----:B--2---:R-:W-:Y:S05]  /*9c10*/  @!P0 NANOSLEEP.SYNCS 0x989680 ;  /* 0x009896800000895d */ /* 0x004fea0003900000 */
[----:B------:R-:W2:Y:S02]  /*9c20*/  @!P0 SYNCS.PHASECHK.TRANS64 P0, [R0+URZ], R3 ;  /* 0x00000003000085a7 */ /* 0x000ea400080010ff */
[----:B--2---:R-:W-:Y:S05]  /*9c30*/  @!P0 BRA `(.L_x_151) ;  /* 0xfffffffc00f08947 */ /* 0x004fea000383ffff */
[----:B------:R-:W-:Y:S05]  /*9c40*/  BRA `(.L_x_152) ;  /* 0xffffff9000b87947 */ /* 0x000fea000383ffff */
.L_x_52:
[----:B------:R-:W-:-:S07]  /*9c50*/  MOV R0, UR5 ;  /* 0x0000000500007c02 */ /* 0x000fce0008000f00 */
.L_x_153:
[----:B-1----:R1:W2:Y:S02]  /*9c60*/  SYNCS.PHASECHK.TRANS64.TRYWAIT P0, [R0+URZ], R3 ;  /* 0x00000003000075a7 */ /* 0x0022a400080011ff */
[----:B--2---:R-:W-:Y:S05]  /*9c70*/  @!P0 NANOSLEEP.SYNCS 0x989680 ;  /* 0x009896800000895d */ /* 0x004fea0003900000 */
[----:B------:R-:W2:Y:S02]  /*9c80*/  @!P0 SYNCS.PHASECHK.TRANS64 P0, [R0+URZ], R3 ;  /* 0x00000003000085a7 */ /* 0x000ea400080010ff */
[----:B--2---:R-:W-:Y:S05]  /*9c90*/  @!P0 BRA `(.L_x_153) ;  /* 0xfffffffc00f08947 */ /* 0x004fea000383ffff */
[----:B------:R-:W-:Y:S05]  /*9ca0*/  BRA `(.L_x_154) ;  /* 0xffffff9000c47947 */ /* 0x000fea000383ffff */
.L_x_53:
[----:B------:R-:W-:-:S07]  /*9cb0*/  MOV R0, UR5 ;  /* 0x0000000500007c02 */ /* 0x000fce0008000f00 */
.L_x_155:
[----:B-1----:R1:W2:Y:S02]  /*9cc0*/  SYNCS.PHASECHK.TRANS64.TRYWAIT P0, [R0+URZ], R3 ;  /* 0x00000003000075a7 */ /* 0x0022a400080011ff */
[----:B--2---:R-:W-:Y:S05]  /*9cd0*/  @!P0 NANOSLEEP.SYNCS 0x989680 ;  /* 0x009896800000895d */ /* 0x004fea0003900000 */
[----:B------:R-:W2:Y:S02]  /*9ce0*/  @!P0 SYNCS.PHASECHK.TRANS64 P0, [R0+URZ], R3 ;  /* 0x00000003000085a7 */ /* 0x000ea400080010ff */
[----:B--2---:R-:W-:Y:S05]  /*9cf0*/  @!P0 BRA `(.L_x_155) ;  /* 0xfffffffc00f08947 */ /* 0x004fea000383ffff */
[----:B------:R-:W-:Y:S05]  /*9d00*/  BRA `(.L_x_156) ;  /* 0xffffff9000d07947 */ /* 0x000fea000383ffff */
.L_x_54:
[----:B------:R-:W-:-:S07]  /*9d10*/  MOV R0, UR5 ;  /* 0x0000000500007c02 */ /* 0x000fce0008000f00 */
.L_x_157:
[----:B-1----:R1:W2:Y:S02]  /*9d20*/  SYNCS.PHASECHK.TRANS64.TRYWAIT P0, [R0+URZ], R3 ;  /* 0x00000003000075a7 */ /* 0x0022a400080011ff */
[----:B--2---:R-:W-:Y:S05]  /*9d30*/  @!P0 NANOSLEEP.SYNCS 0x989680 ;  /* 0x009896800000895d */ /* 0x004fea0003900000 */
[----:B------:R-:W2:Y:S02]  /*9d40*/  @!P0 SYNCS.PHASECHK.TRANS64 P0, [R0+URZ], R3 ;  /* 0x00000003000085a7 */ /* 0x000ea400080010ff */
[----:B--2---:R-:W-:Y:S05]  /*9d50*/  @!P0 BRA `(.L_x_157) ;  /* 0xfffffffc00f08947 */ /* 0x004fea000383ffff */
[----:B------:R-:W-:Y:S05]  /*9d60*/  BRA `(.L_x_158) ;  /* 0xffffff9000dc7947 */ /* 0x000fea000383ffff */
.L_x_55:
[----:B------:R-:W-:-:S07]  /*9d70*/  MOV R0, UR5 ;  /* 0x0000000500007c02 */ /* 0x000fce0008000f00 */
.L_x_159:
[----:B-1----:R1:W2:Y:S02]  /*9d80*/  SYNCS.PHASECHK.TRANS64.TRYWAIT P0, [R0+URZ], R3 ;  /* 0x00000003000075a7 */ /* 0x0022a400080011ff */
[----:B--2---:R-:W-:Y:S05]  /*9d90*/  @!P0 NANOSLEEP.SYNCS 0x989680 ;  /* 0x009896800000895d */ /* 0x004fea0003900000 */
[----:B------:R-:W2:Y:S02]  /*9da0*/  @!P0 SYNCS.PHASECHK.TRANS64 P0, [R0+URZ], R3 ;  /* 0x00000003000085a7 */ /* 0x000ea400080010ff */
[----:B--2---:R-:W-:Y:S05]  /*9db0*/  @!P0 BRA `(.L_x_159) ;  /* 0xfffffffc00f08947 */ /* 0x004fea000383ffff */
[----:B------:R-:W-:Y:S05]  /*9dc0*/  BRA `(.L_x_160) ;  /* 0xffffff9000e87947 */ /* 0x000fea000383ffff */
.L_x_56:
[----:B------:R-:W-:-:S07]  /*9dd0*/  MOV R0, UR5 ;  /* 0x0000000500007c02 */ /* 0x000fce0008000f00 */
.L_x_161:
[----:B-1----:R1:W2:Y:S02]  /*9de0*/  SYNCS.PHASECHK.TRANS64.TRYWAIT P0, [R0+URZ], R3 ;  /* 0x00000003000075a7 */ /* 0x0022a400080011ff */
[----:B--2---:R-:W-:Y:S05]  /*9df0*/  @!P0 NANOSLEEP.SYNCS 0x989680 ;  /* 0x009896800000895d */ /* 0x004fea0003900000 */
[----:B------:R-:W2:Y:S02]  /*9e00*/  @!P0 SYNCS.PHASECHK.TRANS64 P0, [R0+URZ], R3 ;  /* 0x00000003000085a7 */ /* 0x000ea400080010ff */
[----:B--2---:R-:W-:Y:S05]  /*9e10*/  @!P0 BRA `(.L_x_161) ;  /* 0xfffffffc00f08947 */ /* 0x004fea000383ffff */
[----:B------:R-:W-:Y:S05]  /*9e20*/  BRA `(.L_x_162) ;  /* 0xffffff9000f47947 */ /* 0x000fea000383ffff */
.L_x_57:
[----:B------:R-:W-:-:S07]  /*9e30*/  MOV R0, UR5 ;  /* 0x0000000500007c02 */ /* 0x000fce0008000f00 */
.L_x_163:
[----:B-1----:R1:W2:Y:S02]  /*9e40*/  SYNCS.PHASECHK.TRANS64.TRYWAIT P0, [R0+URZ], R3 ;  /* 0x00000003000075a7 */ /* 0x0022a400080011ff */
[----:B--2---:R-:W-:Y:S05]  /*9e50*/  @!P0 NANOSLEEP.SYNCS 0x989680 ;  /* 0x009896800000895d */ /* 0x004fea0003900000 */
[----:B------:R-:W2:Y:S02]  /*9e60*/  @!P0 SYNCS.PHASECHK.TRANS64 P0, [R0+URZ], R3 ;  /* 0x00000003000085a7 */ /* 0x000ea400080010ff */
[----:B--2---:R-:W-:Y:S05]  /*9e70*/  @!P0 BRA `(.L_x_163) ;  /* 0xfffffffc00f08947 */ /* 0x004fea000383ffff */
[----:B------:R-:W-:Y:S05]  /*9e80*/  BRA `(.L_x_164) ;  /* 0xffffff9400007947 */ /* 0x000fea000383ffff */
.L_x_58:
[----:B------:R-:W-:-:S07]  /*9e90*/  MOV R0, UR5 ;  /* 0x0000000500007c02 */ /* 0x000fce0008000f00 */
.L_x_165:
[----:B-1----:R1:W2:Y:S02]  /*9ea0*/  SYNCS.PHASECHK.TRANS64.TRYWAIT P0, [R0+URZ], R3 ;  /* 0x00000003000075a7 */ /* 0x0022a400080011ff */
[----:B--2---:R-:W-:Y:S05]  /*9eb0*/  @!P0 NANOSLEEP.SYNCS 0x989680 ;  /* 0x009896800000895d */ /* 0x004fea0003900000 */
[----:B------:R-:W2:Y:S02]  /*9ec0*/  @!P0 SYNCS.PHASECHK.TRANS64 P0, [R0+URZ], R3 ;  /* 0x00000003000085a7 */ /* 0x000ea400080010ff */
[----:B--2---:R-:W-:Y:S05]  /*9ed0*/  @!P0 BRA `(.L_x_165) ;  /* 0xfffffffc00f08947 */ /* 0x004fea000383ffff */
[----:B------:R-:W-:Y:S05]  /*9ee0*/  BRA `(.L_x_166) ;  /* 0xffffff94000c7947 */ /* 0x000fea000383ffff */
.L_x_59:
[----:B------:R-:W-:-:S07]  /*9ef0*/  MOV R0, UR5 ;  /* 0x0000000500007c02 */ /* 0x000fce0008000f00 */
.L_x_167:
[----:B-1----:R1:W2:Y:S02]  /*9f00*/  SYNCS.PHASECHK.TRANS64.TRYWAIT P0, [R0+URZ], R3 ;  /* 0x00000003000075a7 */ /* 0x0022a400080011ff */
[----:B--2---:R-:W-:Y:S05]  /*9f10*/  @!P0 NANOSLEEP.SYNCS 0x989680 ;  /* 0x009896800000895d */ /* 0x004fea0003900000 */
[----:B------:R-:W2:Y:S02]  /*9f20*/  @!P0 SYNCS.PHASECHK.TRANS64 P0, [R0+URZ], R3 ;  /* 0x00000003000085a7 */ /* 0x000ea400080010ff */
[----:B--2---:R-:W-:Y:S05]  /*9f30*/  @!P0 BRA `(.L_x_167) ;  /* 0xfffffffc00f08947 */ /* 0x004fea000383ffff */
[----:B------:R-:W-:Y:S05]  /*9f40*/  BRA `(.L_x_168) ;  /* 0xffffff9400187947 */ /* 0x000fea000383ffff */
.L_x_60:
[----:B------:R-:W-:-:S07]  /*9f50*/  MOV R0, UR5 ;  /* 0x0000000500007c02 */ /* 0x000fce0008000f00 */
.L_x_169:
[----:B-1----:R1:W2:Y:S02]  /*9f60*/  SYNCS.PHASECHK.TRANS64.TRYWAIT P0, [R0+URZ], R3 ;  /* 0x00000003000075a7 */ /* 0x0022a400080011ff */
[----:B--2---:R-:W-:Y:S05]  /*9f70*/  @!P0 NANOSLEEP.SYNCS 0x989680 ;  /* 0x009896800000895d */ /* 0x004fea0003900000 */
[----:B------:R-:W2:Y:S02]  /*9f80*/  @!P0 SYNCS.PHASECHK.TRANS64 P0, [R0+URZ], R3 ;  /* 0x00000003000085a7 */ /* 0x000ea400080010ff */
[----:B--2---:R-:W-:Y:S05]  /*9f90*/  @!P0 BRA `(.L_x_169) ;  /* 0xfffffffc00f08947 */ /* 0x004fea000383ffff */
[----:B------:R-:W-:Y:S05]  /*9fa0*/  BRA `(.L_x_170) ;  /* 0xffffff9400247947 */ /* 0x000fea000383ffff */
.L_x_61:
[----:B------:R-:W-:-:S07]  /*9fb0*/  MOV R0, UR5 ;  /* 0x0000000500007c02 */ /* 0x000fce0008000f00 */
.L_x_171:
[----:B-1----:R1:W2:Y:S02]  /*9fc0*/  SYNCS.PHASECHK.TRANS64.TRYWAIT P0, [R0+URZ], R3 ;  /* 0x00000003000075a7 */ /* 0x0022a400080011ff */
[----:B--2---:R-:W-:Y:S05]  /*9fd0*/  @!P0 NANOSLEEP.SYNCS 0x989680 ;  /* 0x009896800000895d */ /* 0x004fea0003900000 */
[----:B------:R-:W2:Y:S02]  /*9fe0*/  @!P0 SYNCS.PHASECHK.TRANS64 P0, [R0+URZ], R3 ;  /* 0x00000003000085a7 */ /* 0x000ea400080010ff */
[----:B--2---:R-:W-:Y:S05]  /*9ff0*/  @!P0 BRA `(.L_x_171) ;  /* 0xfffffffc00f08947 */ /* 0x004fea000383ffff */
[----:B------:R-:W-:Y:S05]  /*a000*/  BRA `(.L_x_172) ;  /* 0xffffff9400307947 */ /* 0x000fea000383ffff */
.L_x_64:
[----:B--2---:R2:W3:Y:S02]  /*a010*/  SYNCS.PHASECHK.TRANS64.TRYWAIT P0, [R0+URZ+0x220], R5 ;  /* 0x00022005000075a7 */ /* 0x0044e400080011ff */
[----:B---3--:R-:W-:Y:S05]  /*a020*/  @!P0 NANOSLEEP.SYNCS 0x989680 ;  /* 0x009896800000895d */ /* 0x008fea0003900000 */
[----:B------:R-:W3:Y:S02]  /*a030*/  @!P0 SYNCS.PHASECHK.TRANS64 P0, [R0+URZ+0x220], R5 ;  /* 0x00022005000085a7 */ /* 0x000ee400080010ff */
[----:B---3--:R-:W-:Y:S05]  /*a040*/  @!P0 BRA `(.L_x_64) ;  /* 0xfffffffc00f08947 */ /* 0x008fea000383ffff */
[----:B------:R-:W-:Y:S05]  /*a050*/  BRA `(.L_x_173) ;  /* 0xffffff9400907947 */ /* 0x000fea000383ffff */
.L_x_65:
[----:B------:R-:W-:-:S07]  /*a060*/  MOV R0, UR4 ;  /* 0x0000000400007c02 */ /* 0x000fce0008000f00 */
.L_x_174:
[----:B--2---:R2:W3:Y:S02]  /*a070*/  SYNCS.PHASECHK.TRANS64.TRYWAIT P0, [R0+URZ+0x1d0], R7 ;  /* 0x0001d007000075a7 */ /* 0x0044e400080011ff */
[----:B---3--:R-:W-:Y:S05]  /*a080*/  @!P0 NANOSLEEP.SYNCS 0x989680 ;  /* 0x009896800000895d */ /* 0x008fea0003900000 */
[----:B------:R-:W3:Y:S02]  /*a090*/  @!P0 SYNCS.PHASECHK.TRANS64 P0, [R0+URZ+0x1d0], R7 ;  /* 0x0001d007000085a7 */ /* 0x000ee400080010ff */
[----:B---3--:R-:W-:Y:S05]  /*a0a0*/  @!P0 BRA `(.L_x_174) ;  /* 0xfffffffc00f08947 */ /* 0x008fea000383ffff */
[----:B------:R-:W-:Y:S05]  /*a0b0*/  BRA `(.L_x_175) ;  /* 0xffffff9400a07947 */ /* 0x000fea000383ffff */
.L_x_66:
[----:B--2---:R2:W3:Y:S02]  /*a0c0*/  SYNCS.PHASECHK.TRANS64.TRYWAIT P1, [R0+URZ+0x1c0], R5 ;  /* 0x0001c005000075a7 */ /* 0x0044e400080211ff */
[----:B---3--:R-:W-:Y:S05]  /*a0d0*/  @!P1 NANOSLEEP.SYNCS 0x989680 ;  /* 0x009896800000995d */ /* 0x008fea0003900000 */
[----:B------:R-:W3:Y:S02]  /*a0e0*/  @!P1 SYNCS.PHASECHK.TRANS64 P1, [R0+URZ+0x1c0], R5 ;  /* 0x0001c005000095a7 */ /* 0x000ee400080210ff */
[----:B---3--:R-:W-:Y:S05]  /*a0f0*/  @!P1 BRA `(.L_x_66) ;  /* 0xfffffffc00f09947 */ /* 0x008fea000383ffff */
[----:B------:R-:W-:Y:S05]  /*a100*/  BRA `(.L_x_176) ;  /* 0xffffff9400d07947 */ /* 0x000fea000383ffff */
.L_x_69:
[----:B------:R-:W-:-:S07]  /*a110*/  MOV R0, UR4 ;  /* 0x0000000400007c02 */ /* 0x000fce0008000f00 */
.L_x_177:
[----:B--2---:R2:W3:Y:S02]  /*a120*/  SYNCS.PHASECHK.TRANS64.TRYWAIT P0, [R0+URZ+0x1d0], R3 ;  /* 0x0001d003000075a7 */ /* 0x0044e400080011ff */
[----:B---3--:R-:W-:Y:S05]  /*a130*/  @!P0 NANOSLEEP.SYNCS 0x989680 ;  /* 0x009896800000895d */ /* 0x008fea0003900000 */
[----:B------:R-:W3:Y:S02]  /*a140*/  @!P0 SYNCS.PHASECHK.TRANS64 P0, [R0+URZ+0x1d0], R3 ;  /* 0x0001d003000085a7 */ /* 0x000ee400080010ff */
[----:B---3--:R-:W-:Y:S05]  /*a150*/  @!P0 BRA `(.L_x_177) ;  /* 0xfffffffc00f08947 */ /* 0x008fea000383ffff */
[----:B------:R-:W-:Y:S05]  /*a160*/  BRA `(.L_x_68) ;  /* 0xffffff9800247947 */ /* 0x000fea000383ffff */
.L_x_76:
[----:B--2---:R2:W3:Y:S02]  /*a170*/  SYNCS.PHASECHK.TRANS64.TRYWAIT P1, [R0+URZ+0x1c0], R5 ;  /* 0x0001c005000075a7 */ /* 0x0044e400080211ff */
[----:B---3--:R-:W-:Y:S05]  /*a180*/  @!P1 NANOSLEEP.SYNCS 0x989680 ;  /* 0x009896800000995d */ /* 0x008fea0003900000 */
[----:B------:R-:W3:Y:S02]  /*a190*/  @!P1 SYNCS.PHASECHK.TRANS64 P1, [R0+URZ+0x1c0], R5 ;  /* 0x0001c005000095a7 */ /* 0x000ee400080210ff */
[----:B---3--:R-:W-:Y:S05]  /*a1a0*/  @!P1 BRA `(.L_x_76) ;  /* 0xfffffffc00f09947 */ /* 0x008fea000383ffff */
[----:B------:R-:W-:Y:S05]  /*a1b0*/  BRA `(.L_x_178) ;  /* 0xffffff9c007c7947 */ /* 0x000fea000383ffff */
.L_x_77:
[----:B------:R-:W-:-:S07]  /*a1c0*/  MOV R3, UR17 ;  /* 0x0000001100037c02 */ /* 0x000fce0008000f00 */
.L_x_179:
[----:B--2---:R2:W3:Y:S02]  /*a1d0*/  SYNCS.PHASECHK.TRANS64.TRYWAIT P0, [R3+URZ+0x200], R0 ;  /* 0x00020000030075a7 */ /* 0x0044e400080011ff */
[----:B---3--:R-:W-:Y:S05]  /*a1e0*/  @!P0 NANOSLEEP.SYNCS 0x989680 ;  /* 0x009896800000895d */ /* 0x008fea0003900000 */
[----:B------:R-:W3:Y:S02]  /*a1f0*/  @!P0 SYNCS.PHASECHK.TRANS64 P0, [R3+URZ+0x200], R0 ;  /* 0x00020000030085a7 */ /* 0x000ee400080010ff */
[----:B---3--:R-:W-:Y:S05]  /*a200*/  @!P0 BRA `(.L_x_179) ;  /* 0xfffffffc00f08947 */ /* 0x008fea000383ffff */
[----:B------:R-:W-:Y:S05]  /*a210*/  BRA `(.L_x_180) ;  /* 0xffffff9c00b07947 */ /* 0x000fea000383ffff */
.L_x_80:
[----:B------:R-:W-:Y:S07]  /*a220*/  MOV R0, UR7 ;  /* 0x0000000700007c02 */ /* 0x000fee0008000f00 */
.L_x_181:
[----:B--2---:R2:W3:Y:S02]  /*a230*/  SYNCS.PHASECHK.TRANS64.TRYWAIT P0, [R0+URZ], R3 ;  /* 0x00000003000075a7 */ /* 0x0044e400080011ff */
[----:B---3--:R-:W-:Y:S05]  /*a240*/  @!P0 NANOSLEEP.SYNCS 0x989680 ;  /* 0x009896800000895d */ /* 0x008fea0003900000 */
[----:B------:R-:W3:Y:S02]  /*a250*/  @!P0 SYNCS.PHASECHK.TRANS64 P0, [R0+URZ], R3 ;  /* 0x00000003000085a7 */ /* 0x000ee400080010ff */
[----:B---3--:R-:W-:Y:S05]  /*a260*/  @!P0 BRA `(.L_x_181) ;  /* 0xfffffffc00f08947 */ /* 0x008fea000383ffff */
[----:B------:R-:W-:Y:S05]  /*a270*/  BRA `(.L_x_79) ;  /* 0xffffff9c00d07947 */ /* 0x000fea000383ffff */
.L_x_83:
[----:B------:R-:W-:-:S07]  /*a280*/  MOV R0, UR4 ;  /* 0x0000000400007c02 */ /* 0x000fce0008000f00 */
.L_x_182:
[----:B---3--:R3:W1:Y:S02]  /*a290*/  SYNCS.PHASECHK.TRANS64.TRYWAIT P0, [R0+URZ], R3 ;  /* 0x00000003000075a7 */ /* 0x00866400080011ff */
[----:B-1----:R-:W-:Y:S05]  /*a2a0*/  @!P0 NANOSLEEP.SYNCS 0x989680 ;  /* 0x009896800000895d */ /* 0x002fea0003900000 */
[----:B------:R-:W1:Y:S02]  /*a2b0*/  @!P0 SYNCS.PHASECHK.TRANS64 P0, [R0+URZ], R3 ;  /* 0x00000003000085a7 */ /* 0x000e6400080010ff */
[----:B-1----:R-:W-:Y:S05]  /*a2c0*/  @!P0 BRA `(.L_x_182) ;  /* 0xfffffffc00f08947 */ /* 0x002fea000383ffff */
[----:B------:R-:W-:Y:S05]  /*a2d0*/  BRA `(.L_x_183) ;  /* 0xffffffa000707947 */ /* 0x000fea000383ffff */
.L_x_84:
[----:B------:R-:W-:-:S07]  /*a2e0*/  MOV R0, UR5 ;  /* 0x0000000500007c02 */ /* 0x000fce0008000f00 */
.L_x_184:
[----:B--2---:R2:W3:Y:S02]  /*a2f0*/  SYNCS.PHASECHK.TRANS64.TRYWAIT P0, [R0+URZ], R3 ;  /* 0x00000003000075a7 */ /* 0x0044e400080011ff */
[----:B---3--:R-:W-:Y:S05]  /*a300*/  @!P0 NANOSLEEP.SYNCS 0x989680 ;  /* 0x009896800000895d */ /* 0x008fea0003900000 */
[----:B------:R-:W3:Y:S02]  /*a310*/  @!P0 SYNCS.PHASECHK.TRANS64 P0, [R0+URZ], R3 ;  /* 0x00000003000085a7 */ /* 0x000ee400080010ff */
[----:B---3--:R-:W-:Y:S05]  /*a320*/  @!P0 BRA `(.L_x_184) ;  /* 0xfffffffc00f08947 */ /* 0x008fea000383ffff */
[----:B------:R-:W-:Y:S05]  /*a330*/  BRA `(.L_x_185) ;  /* 0xffffffa0007c7947 */ /* 0x000fea000383ffff */
.L_x_85:
[----:B------:R-:W-:-:S07]  /*a340*/  MOV R0, UR5 ;  /* 0x0000000500007c02 */ /* 0x000fce0008000f00 */
.L_x_186:
[----:B--2---:R2:W3:Y:S02]  /*a350*/  SYNCS.PHASECHK.TRANS64.TRYWAIT P0, [R0+URZ], R3 ;  /* 0x00000003000075a7 */ /* 0x0044e400080011ff */
[----:B---3--:R-:W-:Y:S05]  /*a360*/  @!P0 NANOSLEEP.SYNCS 0x989680 ;  /* 0x009896800000895d */ /* 0x008fea0003900000 */
[----:B------:R-:W3:Y:S02]  /*a370*/  @!P0 SYNCS.PHASECHK.TRANS64 P0, [R0+URZ], R3 ;  /* 0x00000003000085a7 */ /* 0x000ee400080010ff */
[----:B---3--:R-:W-:Y:S05]  /*a380*/  @!P0 BRA `(.L_x_186) ;  /* 0xfffffffc00f08947 */ /* 0x008fea000383ffff */
[----:B------:R-:W-:Y:S05]  /*a390*/  BRA `(.L_x_187) ;  /* 0xffffffa000887947 */ /* 0x000fea000383ffff */
.L_x_86:
[----:B------:R-:W-:-:S07]  /*a3a0*/  MOV R0, UR4 ;  /* 0x0000000400007c02 */ /* 0x000fce0008000f00 */
.L_x_188:
[----:B--2---:R2:W3:Y:S02]  /*a3b0*/  SYNCS.PHASECHK.TRANS64.TRYWAIT P0, [R0+URZ], R3 ;  /* 0x00000003000075a7 */ /* 0x0044e400080011ff */
[----:B---3--:R-:W-:Y:S05]  /*a3c0*/  @!P0 NANOSLEEP.SYNCS 0x989680 ;  /* 0x009896800000895d */ /* 0x008fea0003900000 */
[----:B------:R-:W3:Y:S02]  /*a3d0*/  @!P0 SYNCS.PHASECHK.TRANS64 P0, [R0+URZ], R3 ;  /* 0x00000003000085a7 */ /* 0x000ee400080010ff */
[----:B---3--:R-:W-:Y:S05]  /*a3e0*/  @!P0 BRA `(.L_x_188) ;  /* 0xfffffffc00f08947 */ /* 0x008fea000383ffff */
[----:B------:R-:W-:Y:S05]  /*a3f0*/  BRA `(.L_x_189) ;  /* 0xffffffa000947947 */ /* 0x000fea000383ffff */
.L_x_91:
[----:B---3--:R3:W4:Y:S02]  /*a400*/  SYNCS.PHASECHK.TRANS64.TRYWAIT P0, [R3+URZ+0x1c0], R0 ;  /* 0x0001c000030075a7 */ /* 0x00872400080011ff */
[----:B----4-:R-:W-:Y:S05]  /*a410*/  @!P0 NANOSLEEP.SYNCS 0x989680 ;  /* 0x009896800000895d */ /* 0x010fea0003900000 */
[----:B------:R-:W4:Y:S02]  /*a420*/  @!P0 SYNCS.PHASECHK.TRANS64 P0, [R3+URZ+0x1c0], R0 ;  /* 0x0001c000030085a7 */ /* 0x000f2400080010ff */
[----:B----4-:R-:W-:Y:S05]  /*a430*/  @!P0 BRA `(.L_x_91) ;  /* 0xfffffffc00f08947 */ /* 0x010fea000383ffff */
[----:B------:R-:W-:Y:S05]  /*a440*/  BRA `(.L_x_190) ;  /* 0xffffffa400b87947 */ /* 0x000fea000383ffff */
.L_x_94:
[----:B------:R-:W-:Y:S07]  /*a450*/  MOV R0, UR21 ;  /* 0x0000001500007c02 */ /* 0x000fee0008000f00 */
.L_x_191:
[----:B---3--:R3:W4:Y:S02]  /*a460*/  SYNCS.PHASECHK.TRANS64.TRYWAIT P1, [R0+URZ+0x1b8], R3 ;  /* 0x0001b803000075a7 */ /* 0x00872400080211ff */
[----:B----4-:R-:W-:Y:S05]  /*a470*/  @!P1 NANOSLEEP.SYNCS 0x989680 ;  /* 0x009896800000995d */ /* 0x010fea0003900000 */
[----:B------:R-:W4:Y:S02]  /*a480*/  @!P1 SYNCS.PHASECHK.TRANS64 P1, [R0+URZ+0x1b8], R3 ;  /* 0x0001b803000095a7 */ /* 0x000f2400080210ff */
[----:B----4-:R-:W-:Y:S05]  /*a490*/  @!P1 BRA `(.L_x_191) ;  /* 0xfffffffc00f09947 */ /* 0x010fea000383ffff */
[----:B------:R-:W-:Y:S05]  /*a4a0*/  BRA `(.L_x_93) ;  /* 0xffffffac002c7947 */ /* 0x000fea000383ffff */
.L_x_97:
[----:B---3--:R-:W-:Y:S07]  /*a4b0*/  MOV R3, UR21 ;  /* 0x0000001500037c02 */ /* 0x008fee0008000f00 */
.L_x_192:
[----:B---3--:R3:W4:Y:S02]  /*a4c0*/  SYNCS.PHASECHK.TRANS64.TRYWAIT P0, [R3+URZ+0x1a8], R2 ;  /* 0x0001a802030075a7 */ /* 0x00872400080011ff */
[----:B----4-:R-:W-:Y:S05]  /*a4d0*/  @!P0 NANOSLEEP.SYNCS 0x989680 ;  /* 0x009896800000895d */ /* 0x010fea0003900000 */
[----:B------:R-:W4:Y:S02]  /*a4e0*/  @!P0 SYNCS.PHASECHK.TRANS64 P0, [R3+URZ+0x1a8], R2 ;  /* 0x0001a802030085a7 */ /* 0x000f2400080010ff */
[----:B----4-:R-:W-:Y:S05]  /*a4f0*/  @!P0 BRA `(.L_x_192) ;  /* 0xfffffffc00f08947 */ /* 0x010fea000383ffff */
[----:B------:R-:W-:Y:S05]  /*a500*/  BRA `(.L_x_193) ;  /* 0xffffffac00847947 */ /* 0x000fea000383ffff */
.L_x_100:
[----:B------:R-:W-:Y:S07]  /*a510*/  MOV R0, UR4 ;  /* 0x0000000400007c02 */ /* 0x000fee0008000f00 */
.L_x_194:
[----:B-1----:R1:W2:Y:S02]  /*a520*/  SYNCS.PHASECHK.TRANS64.TRYWAIT P0, [R0+URZ+0x1c0], R3 ;  /* 0x0001c003000075a7 */ /* 0x0022a400080011ff */
[----:B--2---:R-:W-:Y:S05]  /*a530*/  @!P0 NANOSLEEP.SYNCS 0x989680 ;  /* 0x009896800000895d */ /* 0x004fea0003900000 */
[----:B------:R-:W2:Y:S02]  /*a540*/  @!P0 SYNCS.PHASECHK.TRANS64 P0, [R0+URZ+0x1c0], R3 ;  /* 0x0001c003000085a7 */ /* 0x000ea400080010ff */
[----:B--2---:R-:W-:Y:S05]  /*a550*/  @!P0 BRA `(.L_x_194) ;  /* 0xfffffffc00f08947 */ /* 0x004fea000383ffff */
[----:B------:R-:W-:Y:S05]  /*a560*/  BRA `(.L_x_195) ;  /* 0xffffffb400007947 */ /* 0x000fea000383ffff */
.L_x_106:
[----:B------:R-:W-:Y:S07]  /*a570*/  MOV R3, UR47 ;  /* 0x0000002f00037c02 */ /* 0x000fee0008000f00 */
.L_x_196:
[----:B-1----:R1:W3:Y:S02]  /*a580*/  SYNCS.PHASECHK.TRANS64.TRYWAIT P1, [R3+URZ+0x1a0], R4 ;  /* 0x0001a004030075a7 */ /* 0x0022e400080211ff */
[----:B---3--:R-:W-:Y:S05]  /*a590*/  @!P1 NANOSLEEP.SYNCS 0x989680 ;  /* 0x009896800000995d */ /* 0x008fea0003900000 */
[----:B------:R-:W3:Y:S02]  /*a5a0*/  @!P1 SYNCS.PHASECHK.TRANS64 P1, [R3+URZ+0x1a0], R4 ;  /* 0x0001a004030095a7 */ /* 0x000ee400080210ff */
[----:B---3--:R-:W-:Y:S05]  /*a5b0*/  @!P1 BRA `(.L_x_196) ;  /* 0xfffffffc00f09947 */ /* 0x008fea000383ffff */
[----:B------:R-:W-:Y:S05]  /*a5c0*/  BRA `(.L_x_105) ;  /* 0xffffffbc00e07947 */ /* 0x000fea000383ffff */
.L_x_108:
[----:B------:R-:W-:Y:S07]  /*a5d0*/  MOV R3, UR48 ;  /* 0x0000003000037c02 */ /* 0x000fee0008000f00 */
.L_x_197:
[----:B-1----:R1:W4:Y:S02]  /*a5e0*/  SYNCS.PHASECHK.TRANS64.TRYWAIT P1, [R3+URZ+0x1e0], R0 ;  /* 0x0001e000030075a7 */ /* 0x00232400080211ff */
[----:B----4-:R-:W-:Y:S05]  /*a5f0*/  @!P1 NANOSLEEP.SYNCS 0x989680 ;  /* 0x009896800000995d */ /* 0x010fea0003900000 */
[----:B------:R-:W4:Y:S02]  /*a600*/  @!P1 SYNCS.PHASECHK.TRANS64 P1, [R3+URZ+0x1e0], R0 ;  /* 0x0001e000030095a7 */ /* 0x000f2400080210ff */
[----:B----4-:R-:W-:Y:S05]  /*a610*/  @!P1 BRA `(.L_x_197) ;  /* 0xfffffffc00f09947 */ /* 0x010fea000383ffff */
[----:B------:R-:W-:Y:S05]  /*a620*/  BRA `(.L_x_107) ;  /* 0xffffffc0009c7947 */ /* 0x000fea000383ffff */
        .weak           $__internal_0_$__cuda_sm10x_tcgen05_guardrail_trap_col_being_dealloced_not_returned_by_alloc
        .type           $__internal_0_$__cuda_sm10x_tcgen05_guardrail_trap_col_being_dealloced_not_returned_by_alloc,@function
        .size           $__internal_0_$__cuda_sm10x_tcgen05_guardrail_trap_col_being_dealloced_not_returned_by_alloc,($__internal_1_$__cuda_sm10x_tcgen05_guardrail_trap_phase_invalid_during_alloc - $__internal_0_$__cuda_sm10x_tcgen05_guardrail_trap_col_being_dealloced_not_returned_by_alloc)
$__internal_0_$__cuda_sm10x_tcgen05_guardrail_trap_col_being_dealloced_not_returned_by_alloc:
[----:B------:R-:W-:Y:S05]  /*a630*/  BPT.TRAP 0x1 ;  /* 0x000000040000795c */ /* 0x000fea0000300000 */
[----:B------:R-:W-:-:S04]  /*a640*/  HFMA2 R3, -RZ, RZ, 0, 0 ;  /* 0x00000000ff037431 */ /* 0x000fc800000001ff */
[----:B------:R-:W-:Y:S05]  /*a650*/  RET.REL.NODEC R2 `(_ZN7cutlass13device_kernelINS_4gemm6kernel13GemmUniversalIN4cute5tupleIJiiiiEEENS1_10collective13CollectiveMmaINS1_35MainloopSm100TmaUmmaWarpSpecializedILi26ELi2ELi4ENS5_IJNS4_1CILi1EEESB_SB_EEEEENS5_IJNSA_ILi128EEENSA_ILi112EEENSA_ILi32EEEEEEaNS5_IJlSB_lEEEaSI_NS4_8TiledMMAINS4_8MMA_AtomIJNS4_15SM100_MMA_S8_SSIaaiLi128ELi112ELNS4_4UMMA5MajorE0ELSN_0ELNSM_8SaturateE0EEEEEENS4_6LayoutISC_NS5_IJNSA_ILi0EEESS_SS_EEEEENS5_IJNS4_10UnderscoreESV_SV_EEEEENS4_13SM90_TMA_LOADENS4_14ComposedLayoutINS4_7SwizzleILi1ELi4ELi3EEENS4_18smem_ptr_flag_bitsILi8EEENSR_INS5_IJNSA_ILi8EEESG_EEENS5_IJSG_SB_EEEEEEEvNS4_8identityESY_S18_vS19_EENS_8epilogue10collective18CollectiveEpilogueINS1B_23Sm100TmaWarpSpecializedILi1ELi1ELi112ELb0ELb0EEEJSH_NS5_IJNSR_ISE_SB_EENSR_ISF_SB_EEEEEaSI_aSI_NS1B_6fusion15FusionCallbacksIS1F_NS1J_17LinearCombinationIaiaiLNS_15FloatRoundStyleE2EEESH_S1I_JEEENS4_5SM1004TMEM4LOAD26SM100_TMEM_LOAD_32dp32b16xESY_NSZ_INS10_ILi0ELi4ELi3EEES13_NSR_INS5_IJS14_NSA_ILi16EEEEEENS5_IJS1U_SB_EEEEEEENS4_39AutoVectorizingCopyWithAssumedAlignmentILi128EEENS4_14SM90_TMA_STOREES1Y_S20_S20_EEEvvEEEEvNT_6ParamsE) ;  /* 0xffffff5802687950 */ /* 0x000fea0003c3ffff */
        .weak           $__internal_1_$__cuda_sm10x_tcgen05_guardrail_trap_phase_invalid_during_alloc
        .type           $__internal_1_$__cuda_sm10x_tcgen05_guardrail_trap_phase_invalid_during_alloc,@function
        .size           $__internal_1_$__cuda_sm10x_tcgen05_guardrail_trap_phase_invalid_during_alloc,($__internal_2_$__cuda_sm10x_tcgen05_guardrail_trap_unallocated_columns_being_dealloced - $__internal_1_$__cuda_sm10x_tcgen05_guardrail_trap_phase_invalid_during_alloc)
$__internal_1_$__cuda_sm10x_tcgen05_guardrail_trap_phase_invalid_during_alloc:
[----:B------:R-:W-:Y:S05]  /*a660*/  BPT.TRAP 0x1 ;  /* 0x000000040000795c */ /* 0x000fea0000300000 */
[----:B------:R-:W-:-:S04]  /*a670*/  MOV R3, 0x0 ;  /* 0x0000000000037802 */ /* 0x000fc80000000f00 */
[----:B------:R-:W-:Y:S05]  /*a680*/  RET.REL.NODEC R2 `(_ZN7cutlass13device_kernelINS_4gemm6kernel13GemmUniversalIN4cute5tupleIJiiiiEEENS1_10collective13CollectiveMmaINS1_35MainloopSm100TmaUmmaWarpSpecializedILi26ELi2ELi4ENS5_IJNS4_1CILi1EEESB_SB_EEEEENS5_IJNSA_ILi128EEENSA_ILi112EEENSA_ILi32EEEEEEaNS5_IJlSB_lEEEaSI_NS4_8TiledMMAINS4_8MMA_AtomIJNS4_15SM100_MMA_S8_SSIaaiLi128ELi112ELNS4_4UMMA5MajorE0ELSN_0ELNSM_8SaturateE0EEEEEENS4_6LayoutISC_NS5_IJNSA_ILi0EEESS_SS_EEEEENS5_IJNS4_10UnderscoreESV_SV_EEEEENS4_13SM90_TMA_LOADENS4_14ComposedLayoutINS4_7SwizzleILi1ELi4ELi3EEENS4_18smem_ptr_flag_bitsILi8EEENSR_INS5_IJNSA_ILi8EEESG_EEENS5_IJSG_SB_EEEEEEEvNS4_8identityESY_S18_vS19_EENS_8epilogue10collective18CollectiveEpilogueINS1B_23Sm100TmaWarpSpecializedILi1ELi1ELi112ELb0ELb0EEEJSH_NS5_IJNSR_ISE_SB_EENSR_ISF_SB_EEEEEaSI_aSI_NS1B_6fusion15FusionCallbacksIS1F_NS1J_17LinearCombinationIaiaiLNS_15FloatRoundStyleE2EEESH_S1I_JEEENS4_5SM1004TMEM4LOAD26SM100_TMEM_LOAD_32dp32b16xESY_NSZ_INS10_ILi0ELi4ELi3EEES13_NSR_INS5_IJS14_NSA_ILi16EEEEEENS5_IJS1U_SB_EEEEEEENS4_39AutoVectorizingCopyWithAssumedAlignmentILi128EEENS4_14SM90_TMA_STOREES1Y_S20_S20_EEEvvEEEEvNT_6ParamsE) ;  /* 0xffffff58025c7950 */ /* 0x000fea0003c3ffff */
        .weak           $__internal_2_$__cuda_sm10x_tcgen05_guardrail_trap_unallocated_columns_being_dealloced
        .type           $__internal_2_$__cuda_sm10x_tcgen05_guardrail_trap_unallocated_columns_being_dealloced,@function
        .size           $__internal_2_$__cuda_sm10x_tcgen05_guardrail_trap_unallocated_columns_being_dealloced,(.L_x_199 - $__internal_2_$__cuda_sm10x_tcgen05_guardrail_trap_unallocated_columns_being_dealloced)
$__internal_2_$__cuda_sm10x_tcgen05_guardrail_trap_unallocated_columns_being_dealloced:
[----:B------:R-:W-:Y:S05]  /*a690*/  BPT.TRAP 0x1 ;  /* 0x000000040000795c */ /* 0x000fea0000300000 */
[----:B------:R-:W-:-:S04]  /*a6a0*/  HFMA2 R3, -RZ, RZ, 0, 0 ;  /* 0x00000000ff037431 */ /* 0x000fc800000001ff */
[----:B------:R-:W-:Y:S05]  /*a6b0*/  RET.REL.NODEC R2 `(_ZN7cutlass13device_kernelINS_4gemm6kernel13GemmUniversalIN4cute5tupleIJiiiiEEENS1_10collective13CollectiveMmaINS1_35MainloopSm100TmaUmmaWarpSpecializedILi26ELi2ELi4ENS5_IJNS4_1CILi1EEESB_SB_EEEEENS5_IJNSA_ILi128EEENSA_ILi112EEENSA_ILi32EEEEEEaNS5_IJlSB_lEEEaSI_NS4_8TiledMMAINS4_8MMA_AtomIJNS4_15SM100_MMA_S8_SSIaaiLi128ELi112ELNS4_4UMMA5MajorE0ELSN_0ELNSM_8SaturateE0EEEEEENS4_6LayoutISC_NS5_IJNSA_ILi0EEESS_SS_EEEEENS5_IJNS4_10UnderscoreESV_SV_EEEEENS4_13SM90_TMA_LOADENS4_14ComposedLayoutINS4_7SwizzleILi1ELi4ELi3EEENS4_18smem_ptr_flag_bitsILi8EEENSR_INS5_IJNSA_ILi8EEESG_EEENS5_IJSG_SB_EEEEEEEvNS4_8identityESY_S18_vS19_EENS_8epilogue10collective18CollectiveEpilogueINS1B_23Sm100TmaWarpSpecializedILi1ELi1ELi112ELb0ELb0EEEJSH_NS5_IJNSR_ISE_SB_EENSR_ISF_SB_EEEEEaSI_aSI_NS1B_6fusion15FusionCallbacksIS1F_NS1J_17LinearCombinationIaiaiLNS_15FloatRoundStyleE2EEESH_S1I_JEEENS4_5SM1004TMEM4LOAD26SM100_TMEM_LOAD_32dp32b16xESY_NSZ_INS10_ILi0ELi4ELi3EEES13_NSR_INS5_IJS14_NSA_ILi16EEEEEENS5_IJS1U_SB_EEEEEEENS4_39AutoVectorizingCopyWithAssumedAlignmentILi128EEENS4_14SM90_TMA_STOREES1Y_S20_S20_EEEvvEEEEvNT_6ParamsE) ;  /* 0xffffff5802507950 */ /* 0x000fea0003c3ffff */
.L_x_198:
[----:B------:R-:W-:-:S00]  /*a6c0*/  BRA `(.L_x_198) ;  /* 0xfffffffc00fc7947 */ /* 0x000fc0000383ffff */
[----:B------:R-:W-:-:S00]  /*a6d0*/  NOP ;  /* 0x0000000000007918 */ /* 0x000fc00000000000 */
        /* <DEDUP_REMOVED lines=10> */
.L_x_199:


//--------------------- .nv.global.init           --------------------------
	.section	.nv.global.init,"aw",@progbits
.nv.global.init:
	.type		$str$26,@object
	.size		$str$26,($str$25 - $str$26)
$str$26:
        /*0000*/ 	.byte	0x2f, 0x74, 0x6d, 0x70, 0x2f, 0x63, 0x75, 0x74, 0x6c, 0x61, 0x73, 0x73, 0x5f, 0x73, 0x77, 0x65
        /*0010*/ 	.byte	0x65, 0x70, 0x5f, 0x73, 0x72, 0x63, 0x2f, 0x69, 0x6e, 0x63, 0x6c, 0x75, 0x64, 0x65, 0x2f, 0x63
        /*0020*/ 	.byte	0x75, 0x74, 0x65, 0x2f, 0x61, 0x74, 0x6f, 0x6d, 0x2f, 0x63, 0x6f, 0x70, 0x79, 0x5f, 0x74, 0x72
        /*0030*/ 	.byte	0x61, 0x69, 0x74, 0x73, 0x5f, 0x73, 0x6d, 0x31, 0x30, 0x30, 0x2e, 0x68, 0x70, 0x70, 0x00
	.type		$str$25,@object
	.size		$str$25,(__unnamed_1 - $str$25)
$str$25:
        /*003f*/ 	.byte	0x28, 0x28, 0x75, 0x69, 0x6e, 0x74, 0x33, 0x32, 0x5f, 0x74, 0x28, 0x74, 0x68, 0x72, 0x65, 0x61
        /*004f*/ 	.byte	0x64, 0x49, 0x64, 0x78, 0x2e, 0x78, 0x29, 0x20, 0x2f, 0x20, 0x33, 0x32, 0x29, 0x20, 0x25, 0x20
        /*005f*/ 	.byte	0x34, 0x29, 0x20, 0x3d, 0x3d, 0x20, 0x28, 0x28, 0x28, 0x74, 0x6d, 0x65, 0x6d, 0x5f, 0x61, 0x64
        /*006f*/ 	.byte	0x64, 0x72, 0x20, 0x3e, 0x3e, 0x20, 0x31, 0x36, 0x29, 0x20, 0x2f, 0x20, 0x33, 0x32, 0x29, 0x20
        /*007f*/ 	.byte	0x25, 0x20, 0x34, 0x29, 0x00
	.type		__unnamed_1,@object
	.size		__unnamed_1,(.L_1 - __unnamed_1)
__unnamed_1:
        /*0084*/ 	.byte	0x63, 0x6f, 0x6e, 0x73, 0x74, 0x65, 0x78, 0x70, 0x72, 0x20, 0x76, 0x6f, 0x69, 0x64, 0x20, 0x63
        /* <DEDUP_REMOVED lines=36> */
        /*02d4*/ 	.byte	0x74, 0x65, 0x3a, 0x3a, 0x43, 0x3c, 0x30, 0x3e, 0x3e, 0x3e, 0x3e, 0x5d, 0x00
.L_1:


//--------------------- .nv.shared._ZN7cutlass13device_kernelINS_4gemm6kernel13GemmUniversalIN4cute5tupleIJiiiiEEENS1_10collective13CollectiveMmaINS1_35MainloopSm100TmaUmmaWarpSpecializedILi26ELi2ELi4ENS5_IJNS4_1CILi1EEESB_SB_EEEEENS5_IJNSA_ILi128EEENSA_ILi112EEENSA_ILi32EEEEEEaNS5_IJlSB_lEEEaSI_NS4_8TiledMMAINS4_8MMA_AtomIJNS4_15SM100_MMA_S8_SSIaaiLi128ELi112ELNS4_4UMMA5MajorE0ELSN_0ELNSM_8SaturateE0EEEEEENS4_6LayoutISC_NS5_IJNSA_ILi0EEESS_SS_EEEEENS5_IJNS4_10UnderscoreESV_SV_EEEEENS4_13SM90_TMA_LOADENS4_14ComposedLayoutINS4_7SwizzleILi1ELi4ELi3EEENS4_18smem_ptr_flag_bitsILi8EEENSR_INS5_IJNSA_ILi8EEESG_EEENS5_IJSG_SB_EEEEEEEvNS4_8identityESY_S18_vS19_EENS_8epilogue10collective18CollectiveEpilogueINS1B_23Sm100TmaWarpSpecializedILi1ELi1ELi112ELb0ELb0EEEJSH_NS5_IJNSR_ISE_SB_EENSR_ISF_SB_EEEEEaSI_aSI_NS1B_6fusion15FusionCallbacksIS1F_NS1J_17LinearCombinationIaiaiLNS_15FloatRoundStyleE2EEESH_S1I_JEEENS4_5SM1004TMEM4LOAD26SM100_TMEM_LOAD_32dp32b16xESY_NSZ_INS10_ILi0ELi4ELi3EEES13_NSR_INS5_IJS14_NSA_ILi16EEEEEENS5_IJS1U_SB_EEEEEEENS4_39AutoVectorizingCopyWithAssumedAlignmentILi128EEENS4_14SM90_TMA_STOREES1Y_S20_S20_EEEvvEEEEvNT_6ParamsE --------------------------
	.section	.nv.shared._ZN7cutlass13device_kernelINS_4gemm6kernel13GemmUniversalIN4cute5tupleIJiiiiEEENS1_10collective13CollectiveMmaINS1_35MainloopSm100TmaUmmaWarpSpecializedILi26ELi2ELi4ENS5_IJNS4_1CILi1EEESB_SB_EEEEENS5_IJNSA_ILi128EEENSA_ILi112EEENSA_ILi32EEEEEEaNS5_IJlSB_lEEEaSI_NS4_8TiledMMAINS4_8MMA_AtomIJNS4_15SM100_MMA_S8_SSIaaiLi128ELi112ELNS4_4UMMA5MajorE0ELSN_0ELNSM_8SaturateE0EEEEEENS4_6LayoutISC_NS5_IJNSA_ILi0EEESS_SS_EEEEENS5_IJNS4_10UnderscoreESV_SV_EEEEENS4_13SM90_TMA_LOADENS4_14ComposedLayoutINS4_7SwizzleILi1ELi4ELi3EEENS4_18smem_ptr_flag_bitsILi8EEENSR_INS5_IJNSA_ILi8EEESG_EEENS5_IJSG_SB_EEEEEEEvNS4_8identityESY_S18_vS19_EENS_8epilogue10collective18CollectiveEpilogueINS1B_23Sm100TmaWarpSpecializedILi1ELi1ELi112ELb0ELb0EEEJSH_NS5_IJNSR_ISE_SB_EENSR_ISF_SB_EEEEEaSI_aSI_NS1B_6fusion15FusionCallbacksIS1F_NS1J_17LinearCombinationIaiaiLNS_15FloatRoundStyleE2EEESH_S1I_JEEENS4_5SM1004TMEM4LOAD26SM100_TMEM_LOAD_32dp32b16xESY_NSZ_INS10_ILi0ELi4ELi3EEES13_NSR_INS5_IJS14_NSA_ILi16EEEEEENS5_IJS1U_SB_EEEEEEENS4_39AutoVectorizingCopyWithAssumedAlignmentILi128EEENS4_14SM90_TMA_STOREES1Y_S20_S20_EEEvvEEEEvNT_6ParamsE,"aw",@nobits
	.sectionflags	@""
	.align	16
	.zero		1024


//--------------------- .nv.shared.reserved.0     --------------------------
	.section	.nv.shared.reserved.0,"aw",@nobits
	.weak		__nv_reservedSMEM_offset_0_alias
	.size		__nv_reservedSMEM_offset_0_alias, 0, 64
	.other		__nv_reservedSMEM_offset_0_alias,@"STO_CUDA_RESERVED_SHARED STV_DEFAULT"
__nv_reservedSMEM_offset_0_alias:
	.zero		0
.nv.shared.reserved.0:
	.zero		64
	.weak		__nv_reservedSMEM_tcgen05_partition
	.type		__nv_reservedSMEM_tcgen05_partition,@object
	.size		__nv_reservedSMEM_tcgen05_partition,(.L_0 - __nv_reservedSMEM_tcgen05_partition)
__nv_reservedSMEM_tcgen05_partition:
	.zero		32
.L_0:


//--------------------- .nv.global                --------------------------
	.section	.nv.global,"aw",@nobits
.nv.global:
	.type		_ZN40_INTERNAL_2e349590_4_k_cu_34881711_289404cute1_E,@object
	.size		_ZN40_INTERNAL_2e349590_4_k_cu_34881711_289404cute1_E,(_ZN40_INTERNAL_2e349590_4_k_cu_34881711_289404cuda3std3__45__cpo6cbeginE - _ZN40_INTERNAL_2e349590_4_k_cu_34881711_289404cute1_E)
_ZN40_INTERNAL_2e349590_4_k_cu_34881711_289404cute1_E:
	.zero		1
	.type		_ZN40_INTERNAL_2e349590_4_k_cu_34881711_289404cuda3std3__45__cpo6cbeginE,@object
	.size		_ZN40_INTERNAL_2e349590_4_k_cu_34881711_289404cuda3std3__45__cpo6cbeginE,(_ZN40_INTERNAL_2e349590_4_k_cu_34881711_289404cuda3std3__48in_placeE - _ZN40_INTERNAL_2e349590_4_k_cu_34881711_289404cuda3std3__45__cpo6cbeginE)
_ZN40_INTERNAL_2e349590_4_k_cu_34881711_289404cuda3std3__45__cpo6cbeginE:
	.zero		1
	.type		_ZN40_INTERNAL_2e349590_4_k_cu_34881711_289404cuda3std3__48in_placeE,@object
	.size		_ZN40_INTERNAL_2e349590_4_k_cu_34881711_289404cuda3std3__48in_placeE,(_ZN40_INTERNAL_2e349590_4_k_cu_34881711_289404cuda3std6ranges3__45__cpo9iter_moveE - _ZN40_INTERNAL_2e349590_4_k_cu_34881711_289404cuda3std3__48in_placeE)
_ZN40_INTERNAL_2e349590_4_k_cu_34881711_289404cuda3std3__48in_placeE:
	.zero		1
	.type		_ZN40_INTERNAL_2e349590_4_k_cu_34881711_289404cuda3std6ranges3__45__cpo9iter_moveE,@object
	.size		_ZN40_INTERNAL_2e349590_4_k_cu_34881711_289404cuda3std6ranges3__45__cpo9iter_moveE,(_ZN40_INTERNAL_2e349590_4_k_cu_34881711_289404cuda3std3__45__cpo5beginE - _ZN40_INTERNAL_2e349590_4_k_cu_34881711_289404cuda3std6ranges3__45__cpo9iter_moveE)
_ZN40_INTERNAL_2e349590_4_k_cu_34881711_289404cuda3std6ranges3__45__cpo9iter_moveE:
	.zero		1
	.type		_ZN40_INTERNAL_2e349590_4_k_cu_34881711_289404cuda3std3__45__cpo5beginE,@object
	.size		_ZN40_INTERNAL_2e349590_4_k_cu_34881711_289404cuda3std3__45__cpo5beginE,(_ZN40_INTERNAL_2e349590_4_k_cu_34881711_289404cuda3std3__442_GLOBAL__N__2e349590_4_k_cu_34881711_289406ignoreE - _ZN40_INTERNAL_2e349590_4_k_cu_34881711_289404cuda3std3__45__cpo5beginE)
_ZN40_INTERNAL_2e349590_4_k_cu_34881711_289404cuda3std3__45__cpo5beginE:
	.zero		1
	.type		_ZN40_INTERNAL_2e349590_4_k_cu_34881711_289404cuda3std3__442_GLOBAL__N__2e349590_4_k_cu_34881711_289406ignoreE,@object
	.size		_ZN40_INTERNAL_2e349590_4_k_cu_34881711_289404cuda3std3__442_GLOBAL__N__2e349590_4_k_cu_34881711_289406ignoreE,(_ZN40_INTERNAL_2e349590_4_k_cu_34881711_289404cute7productE - _ZN40_INTERNAL_2e349590_4_k_cu_34881711_289404cuda3std3__442_GLOBAL__N__2e349590_4_k_cu_34881711_289406ignoreE)
_ZN40_INTERNAL_2e349590_4_k_cu_34881711_289404cuda3std3__442_GLOBAL__N__2e349590_4_k_cu_34881711_289406ignoreE:
	.zero		1
	.type		_ZN40_INTERNAL_2e349590_4_k_cu_34881711_289404cute7productE,@object
	.size		_ZN40_INTERNAL_2e349590_4_k_cu_34881711_289404cute7productE,(_ZN40_INTERNAL_2e349590_4_k_cu_34881711_289404cuda3std3__45__cpo3endE - _ZN40_INTERNAL_2e349590_4_k_cu_34881711_289404cute7productE)
_ZN40_INTERNAL_2e349590_4_k_cu_34881711_289404cute7productE:
	.zero		1
	.type		_ZN40_INTERNAL_2e349590_4_k_cu_34881711_289404cuda3std3__45__cpo3endE,@object
	.size		_ZN40_INTERNAL_2e349590_4_k_cu_34881711_289404cuda3std3__45__cpo3endE,(_ZN40_INTERNAL_2e349590_4_k_cu_34881711_289404cuda3std3__419piecewise_constructE - _ZN40_INTERNAL_2e349590_4_k_cu_34881711_289404cuda3std3__45__cpo3endE)
_ZN40_INTERNAL_2e349590_4_k_cu_34881711_289404cuda3std3__45__cpo3endE:
	.zero		1
	.type		_ZN40_INTERNAL_2e349590_4_k_cu_34881711_289404cuda3std3__419piecewise_constructE,@object
	.size		_ZN40_INTERNAL_2e349590_4_k_cu_34881711_289404cuda3std3__419piecewise_constructE,(_ZN40_INTERNAL_2e349590_4_k_cu_34881711_289404cuda3std3__45__cpo4cendE - _ZN40_INTERNAL_2e349590_4_k_cu_34881711_289404cuda3std3__419piecewise_constructE)
_ZN40_INTERNAL_2e349590_4_k_cu_34881711_289404cuda3std3__419piecewise_constructE:
	.zero		1
	.type		_ZN40_INTERNAL_2e349590_4_k_cu_34881711_289404cuda3std3__45__cpo4cendE,@object
	.size		_ZN40_INTERNAL_2e349590_4_k_cu_34881711_289404cuda3std3__45__cpo4cendE,(_ZN40_INTERNAL_2e349590_4_k_cu_34881711_289404cuda3std6ranges3__45__cpo4swapE - _ZN40_INTERNAL_2e349590_4_k_cu_34881711_289404cuda3std3__45__cpo4cendE)
_ZN40_INTERNAL_2e349590_4_k_cu_34881711_289404cuda3std3__45__cpo4cendE:
	.zero		1
	.type		_ZN40_INTERNAL_2e349590_4_k_cu_34881711_289404cuda3std6ranges3__45__cpo4swapE,@object
	.size		_ZN40_INTERNAL_2e349590_4_k_cu_34881711_289404cuda3std6ranges3__45__cpo4swapE,(.L_9 - _ZN40_INTERNAL_2e349590_4_k_cu_34881711_289404cuda3std6ranges3__45__cpo4swapE)
_ZN40_INTERNAL_2e349590_4_k_cu_34881711_289404cuda3std6ranges3__45__cpo4swapE:
	.zero		1
.L_9:


//--------------------- .nv.constant0._ZN7cutlass13device_kernelINS_4gemm6kernel13GemmUniversalIN4cute5tupleIJiiiiEEENS1_10collective13CollectiveMmaINS1_35MainloopSm100TmaUmmaWarpSpecializedILi26ELi2ELi4ENS5_IJNS4_1CILi1EEESB_SB_EEEEENS5_IJNSA_ILi128EEENSA_ILi112EEENSA_ILi32EEEEEEaNS5_IJlSB_lEEEaSI_NS4_8TiledMMAINS4_8MMA_AtomIJNS4_15SM100_MMA_S8_SSIaaiLi128ELi112ELNS4_4UMMA5MajorE0ELSN_0ELNSM_8SaturateE0EEEEEENS4_6LayoutISC_NS5_IJNSA_ILi0EEESS_SS_EEEEENS5_IJNS4_10UnderscoreESV_SV_EEEEENS4_13SM90_TMA_LOADENS4_14ComposedLayoutINS4_7SwizzleILi1ELi4ELi3EEENS4_18smem_ptr_flag_bitsILi8EEENSR_INS5_IJNSA_ILi8EEESG_EEENS5_IJSG_SB_EEEEEEEvNS4_8identityESY_S18_vS19_EENS_8epilogue10collective18CollectiveEpilogueINS1B_23Sm100TmaWarpSpecializedILi1ELi1ELi112ELb0ELb0EEEJSH_NS5_IJNSR_ISE_SB_EENSR_ISF_SB_EEEEEaSI_aSI_NS1B_6fusion15FusionCallbacksIS1F_NS1J_17LinearCombinationIaiaiLNS_15FloatRoundStyleE2EEESH_S1I_JEEENS4_5SM1004TMEM4LOAD26SM100_TMEM_LOAD_32dp32b16xESY_NSZ_INS10_ILi0ELi4ELi3EEES13_NSR_INS5_IJS14_NSA_ILi16EEEEEENS5_IJS1U_SB_EEEEEEENS4_39AutoVectorizingCopyWithAssumedAlignmentILi128EEENS4_14SM90_TMA_STOREES1Y_S20_S20_EEEvvEEEEvNT_6ParamsE --------------------------
	.section	.nv.constant0._ZN7cutlass13device_kernelINS_4gemm6kernel13GemmUniversalIN4cute5tupleIJiiiiEEENS1_10collective13CollectiveMmaINS1_35MainloopSm100TmaUmmaWarpSpecializedILi26ELi2ELi4ENS5_IJNS4_1CILi1EEESB_SB_EEEEENS5_IJNSA_ILi128EEENSA_ILi112EEENSA_ILi32EEEEEEaNS5_IJlSB_lEEEaSI_NS4_8TiledMMAINS4_8MMA_AtomIJNS4_15SM100_MMA_S8_SSIaaiLi128ELi112ELNS4_4UMMA5MajorE0ELSN_0ELNSM_8SaturateE0EEEEEENS4_6LayoutISC_NS5_IJNSA_ILi0EEESS_SS_EEEEENS5_IJNS4_10UnderscoreESV_SV_EEEEENS4_13SM90_TMA_LOADENS4_14ComposedLayoutINS4_7SwizzleILi1ELi4ELi3EEENS4_18smem_ptr_flag_bitsILi8EEENSR_INS5_IJNSA_ILi8EEESG_EEENS5_IJSG_SB_EEEEEEEvNS4_8identityESY_S18_vS19_EENS_8epilogue10collective18CollectiveEpilogueINS1B_23Sm100TmaWarpSpecializedILi1ELi1ELi112ELb0ELb0EEEJSH_NS5_IJNSR_ISE_SB_EENSR_ISF_SB_EEEEEaSI_aSI_NS1B_6fusion15FusionCallbacksIS1F_NS1J_17LinearCombinationIaiaiLNS_15FloatRoundStyleE2EEESH_S1I_JEEENS4_5SM1004TMEM4LOAD26SM100_TMEM_LOAD_32dp32b16xESY_NSZ_INS10_ILi0ELi4ELi3EEES13_NSR_INS5_IJS14_NSA_ILi16EEEEEENS5_IJS1U_SB_EEEEEEENS4_39AutoVectorizingCopyWithAssumedAlignmentILi128EEENS4_14SM90_TMA_STOREES1Y_S20_S20_EEEvvEEEEvNT_6ParamsE,"a",@progbits
	.sectionflags	@""
	.align	4
.nv.constant0._ZN7cutlass13device_kernelINS_4gemm6kernel13GemmUniversalIN4cute5tupleIJiiiiEEENS1_10collective13CollectiveMmaINS1_35MainloopSm100TmaUmmaWarpSpecializedILi26ELi2ELi4ENS5_IJNS4_1CILi1EEESB_SB_EEEEENS5_IJNSA_ILi128EEENSA_ILi112EEENSA_ILi32EEEEEEaNS5_IJlSB_lEEEaSI_NS4_8TiledMMAINS4_8MMA_AtomIJNS4_15SM100_MMA_S8_SSIaaiLi128ELi112ELNS4_4UMMA5MajorE0ELSN_0ELNSM_8SaturateE0EEEEEENS4_6LayoutISC_NS5_IJNSA_ILi0EEESS_SS_EEEEENS5_IJNS4_10UnderscoreESV_SV_EEEEENS4_13SM90_TMA_LOADENS4_14ComposedLayoutINS4_7SwizzleILi1ELi4ELi3EEENS4_18smem_ptr_flag_bitsILi8EEENSR_INS5_IJNSA_ILi8EEESG_EEENS5_IJSG_SB_EEEEEEEvNS4_8identityESY_S18_vS19_EENS_8epilogue10collective18CollectiveEpilogueINS1B_23Sm100TmaWarpSpecializedILi1ELi1ELi112ELb0ELb0EEEJSH_NS5_IJNSR_ISE_SB_EENSR_ISF_SB_EEEEEaSI_aSI_NS1B_6fusion15FusionCallbacksIS1F_NS1J_17LinearCombinationIaiaiLNS_15FloatRoundStyleE2EEESH_S1I_JEEENS4_5SM1004TMEM4LOAD26SM100_TMEM_LOAD_32dp32b16xESY_NSZ_INS10_ILi0ELi4ELi3EEES13_NSR_INS5_IJS14_NSA_ILi16EEEEEENS5_IJS1U_SB_EEEEEEENS4_39AutoVectorizingCopyWithAssumedAlignmentILi128EEENS4_14SM90_TMA_STOREES1Y_S20_S20_EEEvvEEEEvNT_6ParamsE:
	.zero		2944


//--------------------- SYMBOLS --------------------------

	.type		.nv.reservedSmem.offset0,@object
	.size		.nv.reservedSmem.offset0,0x4
	.type		.nv.reservedSmem.cap,@object
	.size		.nv.reservedSmem.cap,0x4
	.type		__assertfail,@function
